//
// Generated by NVIDIA NVVM Compiler
//
// Compiler Build ID: CL-36424714
// Cuda compilation tools, release 13.0, V13.0.88
// Based on NVVM 20.0.0
//

.version 9.0
.target sm_100
.address_size 64

	// .globl	default_function_kernel0
// _ZZ24default_function_kernel0E15pad_temp_shared has been demoted
// _ZZ24default_function_kernel0E13kernel_shared has been demoted

.visible .entry default_function_kernel0(
	.param .u64 .ptr .align 1 default_function_kernel0_param_0,
	.param .u64 .ptr .align 1 default_function_kernel0_param_1,
	.param .u64 .ptr .align 1 default_function_kernel0_param_2
)
{
	.reg .pred 	%p<252>;
	.reg .b16 	%rs<222>;
	.reg .b32 	%r<1285>;
	.reg .b32 	%f<818>;
	.reg .b64 	%rd<208>;
	// demoted variable
	.shared .align 4 .b8 _ZZ24default_function_kernel0E15pad_temp_shared[4096];
	// demoted variable
	.shared .align 4 .b8 _ZZ24default_function_kernel0E13kernel_shared[1536];
	mov.u32 	%r52, %tid.x;
	mul.lo.s32 	%r53, %r52, 74;
	shl.b32 	%r54, %r52, 2;
	mad.lo.s32 	%r55, %r52, 6, %r54;
	shl.b32 	%r56, %r52, 6;
	sub.s32 	%r57, %r53, %r56;
	mul.lo.s32 	%r58, %r52, -68;
	add.s32 	%r59, %r53, %r58;
	add.s32 	%r60, %r53, 6;
	mul.lo.s32 	%r61, %r52, 65490;
	add.s32 	%r62, %r60, %r61;
	add.s32 	%r63, %r60, %r58;
	add.s32 	%r64, %r55, 10;
	add.s32 	%r65, %r64, %r56;
	add.s32 	%r66, %r55, 12;
	add.s32 	%r67, %r66, %r56;
	mul.lo.s32 	%r68, %r52, 22;
	add.s32 	%r69, %r59, %r68;
	add.s32 	%r70, %r55, 14;
	add.s32 	%r71, %r70, %r56;
	mov.u32 	%r72, %ctaid.z;
	mul.lo.s32 	%r73, %r72, 2304;
	cvt.u16.u32 	%rs1, %r52;
	mul.lo.s16 	%rs2, %rs1, 28;
	mul.hi.u16 	%rs3, %rs2, 10923;
	shr.u16 	%rs4, %rs3, 5;
	mul.lo.s16 	%rs5, %rs4, 192;
	sub.s16 	%rs6, %rs2, %rs5;
	mul.lo.s16 	%rs7, %rs6, 171;
	shr.u16 	%rs8, %rs7, 9;
	mov.b16 	%rs9, 1152;
	mov.b32 	%r74, {%rs9, %rs8};
	prmt.b32 	%r75, %r76, %r77, 0x3340U;
	cvt.u32.u16 	%r78, %rs4;
	prmt.b32 	%r79, %r78, 9, 0x3340U;
	prmt.b32 	%r80, %r79, %r75, 0x5410U;
	mov.b32 	%r1282, 0;
	dp2a.lo.u32.u32 	%r1, %r74, %r80, %r1282;
	mul.hi.u16 	%rs10, %rs2, 21846;
	mul.lo.s16 	%rs11, %rs10, 3;
	sub.s16 	%rs12, %rs2, %rs11;
	cvt.u32.u16 	%r81, %rs12;
	or.b32  	%r2, %r73, %r81;
	mul.lo.s32 	%r82, %r52, 18;
	add.s32 	%r83, %r82, %r57;
	cvt.u16.u32 	%rs13, %r83;
	or.b16  	%rs14, %rs13, 1;
	mul.hi.u16 	%rs15, %rs14, -21845;
	shr.u16 	%rs16, %rs15, 7;
	mul.wide.u16 	%r84, %rs16, 1152;
	mul.lo.s16 	%rs17, %rs16, 192;
	sub.s16 	%rs18, %rs14, %rs17;
	mul.lo.s16 	%rs19, %rs18, 171;
	shr.u16 	%rs20, %rs19, 9;
	mul.wide.u16 	%r85, %rs20, 9;
	shr.u16 	%rs21, %rs15, 1;
	mul.lo.s16 	%rs22, %rs21, 3;
	sub.s16 	%rs23, %rs14, %rs22;
	cvt.u32.u16 	%r86, %rs23;
	or.b32  	%r87, %r73, %r86;
	add.s32 	%r88, %r87, %r84;
	add.s32 	%r3, %r88, %r85;
	cvt.u16.u32 	%rs24, %r69;
	add.s16 	%rs25, %rs24, 2;
	mul.hi.u16 	%rs26, %rs25, -21845;
	shr.u16 	%rs27, %rs26, 7;
	mul.wide.u16 	%r89, %rs27, 1152;
	mul.lo.s16 	%rs28, %rs27, 192;
	sub.s16 	%rs29, %rs25, %rs28;
	mul.lo.s16 	%rs30, %rs29, 171;
	shr.u16 	%rs31, %rs30, 9;
	mul.wide.u16 	%r90, %rs31, 9;
	shr.u16 	%rs32, %rs26, 1;
	mul.lo.s16 	%rs33, %rs32, 3;
	sub.s16 	%rs34, %rs25, %rs33;
	cvt.u32.u16 	%r91, %rs34;
	or.b32  	%r92, %r73, %r91;
	add.s32 	%r93, %r92, %r89;
	add.s32 	%r4, %r93, %r90;
	add.s16 	%rs35, %rs13, 3;
	mul.hi.u16 	%rs36, %rs35, -21845;
	shr.u16 	%rs37, %rs36, 7;
	mul.wide.u16 	%r94, %rs37, 1152;
	mul.lo.s16 	%rs38, %rs37, 192;
	sub.s16 	%rs39, %rs35, %rs38;
	mul.lo.s16 	%rs40, %rs39, 171;
	shr.u16 	%rs41, %rs40, 9;
	mul.wide.u16 	%r95, %rs41, 9;
	add.s32 	%r96, %r2, %r94;
	add.s32 	%r5, %r96, %r95;
	add.s16 	%rs42, %rs24, 4;
	mul.hi.u16 	%rs43, %rs42, -21845;
	shr.u16 	%rs44, %rs43, 7;
	mul.wide.u16 	%r97, %rs44, 1152;
	mul.lo.s16 	%rs45, %rs44, 192;
	sub.s16 	%rs46, %rs42, %rs45;
	mul.lo.s16 	%rs47, %rs46, 171;
	shr.u16 	%rs48, %rs47, 9;
	mul.wide.u16 	%r98, %rs48, 9;
	add.s32 	%r99, %r87, %r97;
	add.s32 	%r6, %r99, %r98;
	add.s16 	%rs49, %rs13, 5;
	mul.hi.u16 	%rs50, %rs49, -21845;
	shr.u16 	%rs51, %rs50, 7;
	mul.wide.u16 	%r100, %rs51, 1152;
	mul.lo.s16 	%rs52, %rs51, 192;
	sub.s16 	%rs53, %rs49, %rs52;
	mul.lo.s16 	%rs54, %rs53, 171;
	shr.u16 	%rs55, %rs54, 9;
	mul.wide.u16 	%r101, %rs55, 9;
	add.s32 	%r102, %r92, %r100;
	add.s32 	%r7, %r102, %r101;
	add.s32 	%r103, %r63, %r68;
	cvt.u16.u32 	%rs56, %r103;
	mul.hi.u16 	%rs57, %rs56, -21845;
	shr.u16 	%rs58, %rs57, 7;
	mul.wide.u16 	%r104, %rs58, 1152;
	mul.lo.s16 	%rs59, %rs58, 192;
	sub.s16 	%rs60, %rs56, %rs59;
	mul.lo.s16 	%rs61, %rs60, 171;
	shr.u16 	%rs62, %rs61, 9;
	mul.wide.u16 	%r105, %rs62, 9;
	add.s32 	%r106, %r2, %r104;
	add.s32 	%r8, %r106, %r105;
	add.s16 	%rs63, %rs13, 7;
	mul.hi.u16 	%rs64, %rs63, -21845;
	shr.u16 	%rs65, %rs64, 7;
	mul.wide.u16 	%r107, %rs65, 1152;
	mul.lo.s16 	%rs66, %rs65, 192;
	sub.s16 	%rs67, %rs63, %rs66;
	mul.lo.s16 	%rs68, %rs67, 171;
	shr.u16 	%rs69, %rs68, 9;
	mul.wide.u16 	%r108, %rs69, 9;
	add.s32 	%r109, %r87, %r107;
	add.s32 	%r9, %r109, %r108;
	cvt.u16.u32 	%rs70, %r62;
	add.s16 	%rs71, %rs70, 2;
	mul.hi.u16 	%rs72, %rs71, -21845;
	shr.u16 	%rs73, %rs72, 7;
	mul.wide.u16 	%r110, %rs73, 1152;
	mul.lo.s16 	%rs74, %rs73, 192;
	sub.s16 	%rs75, %rs71, %rs74;
	mul.lo.s16 	%rs76, %rs75, 171;
	shr.u16 	%rs77, %rs76, 9;
	mul.wide.u16 	%r111, %rs77, 9;
	add.s32 	%r112, %r92, %r110;
	add.s32 	%r10, %r112, %r111;
	add.s16 	%rs78, %rs13, 9;
	mul.hi.u16 	%rs79, %rs78, -21845;
	shr.u16 	%rs80, %rs79, 7;
	mul.wide.u16 	%r113, %rs80, 1152;
	mul.lo.s16 	%rs81, %rs80, 192;
	sub.s16 	%rs82, %rs78, %rs81;
	mul.lo.s16 	%rs83, %rs82, 171;
	shr.u16 	%rs84, %rs83, 9;
	mul.wide.u16 	%r114, %rs84, 9;
	add.s32 	%r115, %r2, %r113;
	add.s32 	%r11, %r115, %r114;
	add.s32 	%r116, %r65, %r61;
	cvt.u16.u32 	%rs85, %r116;
	mul.hi.u16 	%rs86, %rs85, -21845;
	shr.u16 	%rs87, %rs86, 7;
	mul.wide.u16 	%r117, %rs87, 1152;
	mul.lo.s16 	%rs88, %rs87, 192;
	sub.s16 	%rs89, %rs85, %rs88;
	mul.lo.s16 	%rs90, %rs89, 171;
	shr.u16 	%rs91, %rs90, 9;
	mul.wide.u16 	%r118, %rs91, 9;
	add.s32 	%r119, %r87, %r117;
	add.s32 	%r12, %r119, %r118;
	add.s32 	%r120, %r82, %r64;
	cvt.u16.u32 	%rs92, %r120;
	or.b16  	%rs93, %rs92, 1;
	mul.hi.u16 	%rs94, %rs93, -21845;
	shr.u16 	%rs95, %rs94, 7;
	mul.wide.u16 	%r121, %rs95, 1152;
	mul.lo.s16 	%rs96, %rs95, 192;
	sub.s16 	%rs97, %rs93, %rs96;
	mul.lo.s16 	%rs98, %rs97, 171;
	shr.u16 	%rs99, %rs98, 9;
	mul.wide.u16 	%r122, %rs99, 9;
	add.s32 	%r123, %r92, %r121;
	add.s32 	%r13, %r123, %r122;
	add.s32 	%r124, %r67, %r61;
	cvt.u16.u32 	%rs100, %r124;
	mul.hi.u16 	%rs101, %rs100, -21845;
	shr.u16 	%rs102, %rs101, 7;
	mul.wide.u16 	%r125, %rs102, 1152;
	mul.lo.s16 	%rs103, %rs102, 192;
	sub.s16 	%rs104, %rs100, %rs103;
	mul.lo.s16 	%rs105, %rs104, 171;
	shr.u16 	%rs106, %rs105, 9;
	mul.wide.u16 	%r126, %rs106, 9;
	add.s32 	%r127, %r2, %r125;
	add.s32 	%r14, %r127, %r126;
	add.s32 	%r128, %r82, %r66;
	cvt.u16.u32 	%rs107, %r128;
	or.b16  	%rs108, %rs107, 1;
	mul.hi.u16 	%rs109, %rs108, -21845;
	shr.u16 	%rs110, %rs109, 7;
	mul.wide.u16 	%r129, %rs110, 1152;
	mul.lo.s16 	%rs111, %rs110, 192;
	sub.s16 	%rs112, %rs108, %rs111;
	mul.lo.s16 	%rs113, %rs112, 171;
	shr.u16 	%rs114, %rs113, 9;
	mul.wide.u16 	%r130, %rs114, 9;
	add.s32 	%r131, %r87, %r129;
	add.s32 	%r15, %r131, %r130;
	add.s32 	%r132, %r71, %r61;
	cvt.u16.u32 	%rs115, %r132;
	mul.hi.u16 	%rs116, %rs115, -21845;
	shr.u16 	%rs117, %rs116, 7;
	mul.wide.u16 	%r133, %rs117, 1152;
	mul.lo.s16 	%rs118, %rs117, 192;
	sub.s16 	%rs119, %rs115, %rs118;
	mul.lo.s16 	%rs120, %rs119, 171;
	shr.u16 	%rs121, %rs120, 9;
	mul.wide.u16 	%r134, %rs121, 9;
	add.s32 	%r135, %r92, %r133;
	add.s32 	%r16, %r135, %r134;
	add.s32 	%r136, %r82, %r70;
	cvt.u16.u32 	%rs122, %r136;
	or.b16  	%rs123, %rs122, 1;
	mul.hi.u16 	%rs124, %rs123, -21845;
	shr.u16 	%rs125, %rs124, 7;
	mul.wide.u16 	%r137, %rs125, 1152;
	mul.lo.s16 	%rs126, %rs125, 192;
	sub.s16 	%rs127, %rs123, %rs126;
	mul.lo.s16 	%rs128, %rs127, 171;
	shr.u16 	%rs129, %rs128, 9;
	mul.wide.u16 	%r138, %rs129, 9;
	add.s32 	%r139, %r2, %r137;
	add.s32 	%r17, %r139, %r138;
	add.s16 	%rs130, %rs122, 2;
	mul.hi.u16 	%rs131, %rs130, -21845;
	shr.u16 	%rs132, %rs131, 7;
	mul.wide.u16 	%r140, %rs132, 1152;
	mul.lo.s16 	%rs133, %rs132, 192;
	sub.s16 	%rs134, %rs130, %rs133;
	mul.lo.s16 	%rs135, %rs134, 171;
	shr.u16 	%rs136, %rs135, 9;
	mul.wide.u16 	%r141, %rs136, 9;
	add.s32 	%r142, %r87, %r140;
	add.s32 	%r18, %r142, %r141;
	add.s16 	%rs137, %rs115, 3;
	mul.hi.u16 	%rs138, %rs137, -21845;
	shr.u16 	%rs139, %rs138, 7;
	mul.wide.u16 	%r143, %rs139, 1152;
	mul.lo.s16 	%rs140, %rs139, 192;
	sub.s16 	%rs141, %rs137, %rs140;
	mul.lo.s16 	%rs142, %rs141, 171;
	shr.u16 	%rs143, %rs142, 9;
	mul.wide.u16 	%r144, %rs143, 9;
	add.s32 	%r145, %r92, %r143;
	add.s32 	%r19, %r145, %r144;
	add.s16 	%rs144, %rs115, 4;
	mul.hi.u16 	%rs145, %rs144, -21845;
	shr.u16 	%rs146, %rs145, 7;
	mul.wide.u16 	%r146, %rs146, 1152;
	mul.lo.s16 	%rs147, %rs146, 192;
	sub.s16 	%rs148, %rs144, %rs147;
	mul.lo.s16 	%rs149, %rs148, 171;
	shr.u16 	%rs150, %rs149, 9;
	mul.wide.u16 	%r147, %rs150, 9;
	add.s32 	%r148, %r2, %r146;
	add.s32 	%r20, %r148, %r147;
	add.s16 	%rs151, %rs115, 5;
	mul.hi.u16 	%rs152, %rs151, -21845;
	shr.u16 	%rs153, %rs152, 7;
	mul.wide.u16 	%r149, %rs153, 1152;
	mul.lo.s16 	%rs154, %rs153, 192;
	sub.s16 	%rs155, %rs151, %rs154;
	mul.lo.s16 	%rs156, %rs155, 171;
	shr.u16 	%rs157, %rs156, 9;
	mul.wide.u16 	%r150, %rs157, 9;
	add.s32 	%r151, %r87, %r149;
	add.s32 	%r21, %r151, %r150;
	add.s16 	%rs158, %rs115, 6;
	mul.hi.u16 	%rs159, %rs158, -21845;
	shr.u16 	%rs160, %rs159, 7;
	mul.lo.s16 	%rs161, %rs160, 1152;
	cvt.u32.u16 	%r152, %rs161;
	mul.lo.s16 	%rs162, %rs160, 192;
	sub.s16 	%rs163, %rs158, %rs162;
	mul.lo.s16 	%rs164, %rs163, 171;
	shr.u16 	%rs165, %rs164, 9;
	mul.wide.u16 	%r153, %rs165, 9;
	add.s32 	%r154, %r92, %r152;
	add.s32 	%r22, %r154, %r153;
	add.s16 	%rs166, %rs115, 7;
	mul.hi.u16 	%rs167, %rs166, -21845;
	shr.u16 	%rs168, %rs167, 7;
	mul.lo.s16 	%rs169, %rs168, 1152;
	cvt.u32.u16 	%r155, %rs169;
	mul.lo.s16 	%rs170, %rs168, 192;
	sub.s16 	%rs171, %rs166, %rs170;
	mul.lo.s16 	%rs172, %rs171, 171;
	shr.u16 	%rs173, %rs172, 9;
	mul.wide.u16 	%r156, %rs173, 9;
	add.s32 	%r157, %r2, %r155;
	add.s32 	%r23, %r157, %r156;
	add.s16 	%rs174, %rs115, 8;
	mul.hi.u16 	%rs175, %rs174, -21845;
	shr.u16 	%rs176, %rs175, 7;
	mul.lo.s16 	%rs177, %rs176, 1152;
	cvt.u32.u16 	%r158, %rs177;
	mul.lo.s16 	%rs178, %rs176, 192;
	sub.s16 	%rs179, %rs174, %rs178;
	mul.lo.s16 	%rs180, %rs179, 171;
	shr.u16 	%rs181, %rs180, 9;
	mul.wide.u16 	%r159, %rs181, 9;
	add.s32 	%r160, %r87, %r158;
	add.s32 	%r24, %r160, %r159;
	add.s16 	%rs182, %rs115, 9;
	mul.hi.u16 	%rs183, %rs182, -21845;
	shr.u16 	%rs184, %rs183, 7;
	mul.lo.s16 	%rs185, %rs184, 1152;
	cvt.u32.u16 	%r161, %rs185;
	mul.lo.s16 	%rs186, %rs184, 192;
	sub.s16 	%rs187, %rs182, %rs186;
	mul.lo.s16 	%rs188, %rs187, 171;
	shr.u16 	%rs189, %rs188, 9;
	mul.wide.u16 	%r162, %rs189, 9;
	add.s32 	%r163, %r92, %r161;
	add.s32 	%r25, %r163, %r162;
	add.s16 	%rs190, %rs115, 10;
	mul.hi.u16 	%rs191, %rs190, -21845;
	shr.u16 	%rs192, %rs191, 7;
	mul.lo.s16 	%rs193, %rs192, 1152;
	cvt.u32.u16 	%r164, %rs193;
	mul.lo.s16 	%rs194, %rs192, 192;
	sub.s16 	%rs195, %rs190, %rs194;
	mul.lo.s16 	%rs196, %rs195, 171;
	shr.u16 	%rs197, %rs196, 9;
	mul.wide.u16 	%r165, %rs197, 9;
	add.s32 	%r166, %r2, %r164;
	add.s32 	%r26, %r166, %r165;
	add.s16 	%rs198, %rs115, 11;
	mul.hi.u16 	%rs199, %rs198, -21845;
	shr.u16 	%rs200, %rs199, 7;
	mul.lo.s16 	%rs201, %rs200, 1152;
	cvt.u32.u16 	%r167, %rs201;
	mul.lo.s16 	%rs202, %rs200, 192;
	sub.s16 	%rs203, %rs198, %rs202;
	mul.lo.s16 	%rs204, %rs203, 171;
	shr.u16 	%rs205, %rs204, 9;
	mul.wide.u16 	%r168, %rs205, 9;
	add.s32 	%r169, %r87, %r167;
	add.s32 	%r27, %r169, %r168;
	add.s16 	%rs206, %rs115, 12;
	mul.hi.u16 	%rs207, %rs206, -21845;
	shr.u16 	%rs208, %rs207, 7;
	mul.lo.s16 	%rs209, %rs208, 1152;
	cvt.u32.u16 	%r170, %rs209;
	mul.lo.s16 	%rs210, %rs208, 192;
	sub.s16 	%rs211, %rs206, %rs210;
	mul.lo.s16 	%rs212, %rs211, 171;
	shr.u16 	%rs213, %rs212, 9;
	mul.wide.u16 	%r171, %rs213, 9;
	add.s32 	%r172, %r92, %r170;
	add.s32 	%r28, %r172, %r171;
	add.s16 	%rs214, %rs115, 13;
	mul.hi.u16 	%rs215, %rs214, -21845;
	shr.u16 	%rs216, %rs215, 7;
	mul.lo.s16 	%rs217, %rs216, 1152;
	cvt.u32.u16 	%r173, %rs217;
	mul.lo.s16 	%rs218, %rs216, 192;
	sub.s16 	%rs219, %rs214, %rs218;
	mul.lo.s16 	%rs220, %rs219, 171;
	shr.u16 	%rs221, %rs220, 9;
	mul.wide.u16 	%r174, %rs221, 9;
	add.s32 	%r175, %r2, %r173;
	add.s32 	%r29, %r175, %r174;
	mov.f32 	%f816, 0f00000000;
	mov.pred 	%p250, -1;
	mov.f32 	%f817, %f816;
$L__BB0_1:
	mov.pred 	%p1, %p250;
	mul.lo.s32 	%r31, %r1282, 12544;
	mul.lo.s32 	%r32, %r1282, 576;
	mov.b32 	%r1283, 0;
	add.s32 	%r1214, %r3, %r32;
	add.s32 	%r1216, %r4, %r32;
	add.s32 	%r1218, %r5, %r32;
	add.s32 	%r1220, %r6, %r32;
	add.s32 	%r1222, %r7, %r32;
	add.s32 	%r1224, %r8, %r32;
	add.s32 	%r1226, %r9, %r32;
	add.s32 	%r1228, %r10, %r32;
	add.s32 	%r1230, %r11, %r32;
	add.s32 	%r1232, %r12, %r32;
	add.s32 	%r1234, %r13, %r32;
	add.s32 	%r1236, %r14, %r32;
	add.s32 	%r1238, %r15, %r32;
	add.s32 	%r1240, %r16, %r32;
	add.s32 	%r1242, %r17, %r32;
	add.s32 	%r1244, %r18, %r32;
	add.s32 	%r1246, %r19, %r32;
	add.s32 	%r1248, %r20, %r32;
	add.s32 	%r1250, %r21, %r32;
	add.s32 	%r1252, %r22, %r32;
	add.s32 	%r1254, %r23, %r32;
	add.s32 	%r1256, %r24, %r32;
	add.s32 	%r1258, %r25, %r32;
	add.s32 	%r1260, %r26, %r32;
	add.s32 	%r1262, %r27, %r32;
	add.s32 	%r1264, %r28, %r32;
	add.s32 	%r1266, %r29, %r32;
$L__BB0_2:
	ld.param.u64 	%rd205, [default_function_kernel0_param_0];
	mov.u32 	%r177, %tid.x;
	mul.lo.s32 	%r178, %r177, 10;
	and.b32  	%r35, %r178, 14;
	setp.eq.s32 	%p10, %r35, 0;
	bar.sync 	0;
	mov.u32 	%r179, %ctaid.y;
	or.b32  	%r181, %r1283, %r179;
	setp.eq.s32 	%p11, %r181, 0;
	add.s32 	%r182, %r1283, %r179;
	setp.gt.u32 	%p12, %r182, 14;
	or.pred  	%p2, %p11, %p12;
	or.pred  	%p3, %p2, %p10;
	mul.lo.s32 	%r36, %r182, 14;
	mul.lo.s32 	%r183, %r177, 74;
	shr.u32 	%r184, %r183, 4;
	mad.lo.s32 	%r185, %r184, 196, %r35;
	add.s32 	%r186, %r185, %r31;
	add.s32 	%r187, %r186, %r36;
	cvta.to.global.u64 	%rd1, %rd205;
	mul.wide.u32 	%rd7, %r187, 4;
	add.s64 	%rd2, %rd1, %rd7;
	mov.f32 	%f742, 0f00000000;
	@%p3 bra 	$L__BB0_4;
	ld.global.nc.f32 	%f742, [%rd2+-60];
$L__BB0_4:
	mad.lo.s32 	%r188, %r177, 6, 14;
	and.b32  	%r189, %r188, 14;
	setp.eq.s32 	%p13, %r189, 0;
	mov.u32 	%r190, _ZZ24default_function_kernel0E15pad_temp_shared;
	mad.lo.s32 	%r37, %r177, 296, %r190;
	st.shared.f32 	[%r37], %f742;
	or.pred  	%p14, %p2, %p13;
	mov.f32 	%f743, 0f00000000;
	@%p14 bra 	$L__BB0_6;
	or.b32  	%r192, %r183, 1;
	and.b32  	%r193, %r192, 15;
	mad.lo.s32 	%r195, %r184, 196, %r193;
	add.s32 	%r196, %r195, %r31;
	add.s32 	%r197, %r196, %r36;
	add.s32 	%r198, %r197, -15;
	mul.wide.s32 	%rd8, %r198, 4;
	add.s64 	%rd9, %rd1, %rd8;
	ld.global.nc.f32 	%f743, [%rd9];
$L__BB0_6:
	shl.b32 	%r200, %r177, 6;
	sub.s32 	%r201, %r183, %r200;
	or.b32  	%r203, %r201, 1;
	add.s32 	%r204, %r203, 1;
	and.b32  	%r38, %r204, 14;
	setp.eq.s32 	%p15, %r38, 0;
	st.shared.f32 	[%r37+4], %f743;
	or.pred  	%p16, %p2, %p15;
	mov.f32 	%f744, 0f00000000;
	@%p16 bra 	$L__BB0_8;
	mad.lo.s32 	%r205, %r177, 74, 2;
	shr.u32 	%r206, %r205, 4;
	mad.lo.s32 	%r207, %r206, 196, %r38;
	add.s32 	%r208, %r207, %r31;
	add.s32 	%r209, %r208, %r36;
	add.s32 	%r210, %r209, -15;
	mul.wide.s32 	%rd10, %r210, 4;
	add.s64 	%rd11, %rd1, %rd10;
	ld.global.nc.f32 	%f744, [%rd11];
$L__BB0_8:
	mad.lo.s32 	%r211, %r177, 6, 12;
	and.b32  	%r212, %r211, 14;
	setp.eq.s32 	%p17, %r212, 0;
	st.shared.f32 	[%r37+8], %f744;
	or.pred  	%p18, %p2, %p17;
	mov.f32 	%f745, 0f00000000;
	@%p18 bra 	$L__BB0_10;
	add.s32 	%r214, %r183, 2;
	add.s32 	%r215, %r183, 3;
	and.b32  	%r216, %r215, 15;
	shr.u32 	%r217, %r214, 4;
	mad.lo.s32 	%r218, %r217, 196, %r216;
	add.s32 	%r219, %r218, %r31;
	add.s32 	%r220, %r219, %r36;
	add.s32 	%r221, %r220, -15;
	mul.wide.s32 	%rd12, %r221, 4;
	add.s64 	%rd13, %rd1, %rd12;
	ld.global.nc.f32 	%f745, [%rd13];
$L__BB0_10:
	add.s32 	%r227, %r203, 3;
	and.b32  	%r39, %r227, 14;
	setp.eq.s32 	%p19, %r39, 0;
	st.shared.f32 	[%r37+12], %f745;
	or.pred  	%p20, %p2, %p19;
	mov.f32 	%f746, 0f00000000;
	@%p20 bra 	$L__BB0_12;
	mad.lo.s32 	%r228, %r177, 74, 4;
	shr.u32 	%r229, %r228, 4;
	mad.lo.s32 	%r230, %r229, 196, %r39;
	add.s32 	%r231, %r230, %r31;
	add.s32 	%r232, %r231, %r36;
	add.s32 	%r233, %r232, -15;
	mul.wide.s32 	%rd14, %r233, 4;
	add.s64 	%rd15, %rd1, %rd14;
	ld.global.nc.f32 	%f746, [%rd15];
$L__BB0_12:
	mad.lo.s32 	%r234, %r177, 6, 10;
	and.b32  	%r235, %r234, 14;
	setp.eq.s32 	%p21, %r235, 0;
	st.shared.f32 	[%r37+16], %f746;
	or.pred  	%p22, %p2, %p21;
	mov.f32 	%f747, 0f00000000;
	@%p22 bra 	$L__BB0_14;
	mad.lo.s32 	%r236, %r177, 74, 5;
	and.b32  	%r237, %r236, 15;
	shr.u32 	%r238, %r236, 4;
	mad.lo.s32 	%r239, %r238, 196, %r237;
	add.s32 	%r240, %r239, %r31;
	add.s32 	%r241, %r240, %r36;
	add.s32 	%r242, %r241, -15;
	mul.wide.s32 	%rd16, %r242, 4;
	add.s64 	%rd17, %rd1, %rd16;
	ld.global.nc.f32 	%f747, [%rd17];
$L__BB0_14:
	add.s32 	%r248, %r203, 5;
	and.b32  	%r40, %r248, 14;
	setp.eq.s32 	%p23, %r40, 0;
	st.shared.f32 	[%r37+20], %f747;
	or.pred  	%p24, %p2, %p23;
	mov.f32 	%f748, 0f00000000;
	@%p24 bra 	$L__BB0_16;
	mad.lo.s32 	%r249, %r177, 74, 6;
	shr.u32 	%r250, %r249, 4;
	mad.lo.s32 	%r251, %r250, 196, %r40;
	add.s32 	%r252, %r251, %r31;
	add.s32 	%r253, %r252, %r36;
	add.s32 	%r254, %r253, -15;
	mul.wide.s32 	%rd18, %r254, 4;
	add.s64 	%rd19, %rd1, %rd18;
	ld.global.nc.f32 	%f748, [%rd19];
$L__BB0_16:
	mul.lo.s32 	%r255, %r177, 6;
	and.b32  	%r41, %r255, 14;
	setp.eq.s32 	%p25, %r41, 8;
	st.shared.f32 	[%r37+24], %f748;
	or.pred  	%p26, %p2, %p25;
	mov.f32 	%f749, 0f00000000;
	@%p26 bra 	$L__BB0_18;
	mad.lo.s32 	%r256, %r177, 74, 7;
	and.b32  	%r257, %r256, 15;
	shr.u32 	%r258, %r256, 4;
	mad.lo.s32 	%r259, %r258, 196, %r257;
	add.s32 	%r260, %r259, %r31;
	add.s32 	%r261, %r260, %r36;
	add.s32 	%r262, %r261, -15;
	mul.wide.s32 	%rd20, %r262, 4;
	add.s64 	%rd21, %rd1, %rd20;
	ld.global.nc.f32 	%f749, [%rd21];
$L__BB0_18:
	setp.eq.s32 	%p27, %r35, 8;
	st.shared.f32 	[%r37+28], %f749;
	or.pred  	%p4, %p2, %p27;
	mov.f32 	%f750, 0f00000000;
	@%p4 bra 	$L__BB0_20;
	xor.b32  	%r264, %r35, 8;
	mad.lo.s32 	%r265, %r177, 74, 8;
	shr.u32 	%r266, %r265, 4;
	mad.lo.s32 	%r267, %r266, 196, %r264;
	add.s32 	%r268, %r267, %r31;
	add.s32 	%r269, %r268, %r36;
	add.s32 	%r270, %r269, -15;
	mul.wide.s32 	%rd22, %r270, 4;
	add.s64 	%rd23, %rd1, %rd22;
	ld.global.nc.f32 	%f750, [%rd23];
$L__BB0_20:
	mul.lo.s32 	%r271, %r177, -68;
	mad.lo.s32 	%r272, %r177, 74, %r271;
	add.s32 	%r274, %r272, 6;
	and.b32  	%r275, %r274, 14;
	setp.eq.s32 	%p28, %r275, 0;
	st.shared.f32 	[%r37+32], %f750;
	or.pred  	%p5, %p2, %p28;
	mov.f32 	%f751, 0f00000000;
	@%p5 bra 	$L__BB0_22;
	mad.lo.s32 	%r276, %r177, 74, 9;
	and.b32  	%r277, %r276, 15;
	shr.u32 	%r278, %r276, 4;
	mad.lo.s32 	%r279, %r278, 196, %r277;
	add.s32 	%r280, %r279, %r31;
	add.s32 	%r281, %r280, %r36;
	add.s32 	%r282, %r281, -15;
	mul.wide.s32 	%rd24, %r282, 4;
	add.s64 	%rd25, %rd1, %rd24;
	ld.global.nc.f32 	%f751, [%rd25];
$L__BB0_22:
	shl.b32 	%r283, %r177, 2;
	mad.lo.s32 	%r284, %r177, 6, %r283;
	add.s32 	%r286, %r284, 10;
	and.b32  	%r42, %r286, 14;
	setp.eq.s32 	%p29, %r42, 0;
	st.shared.f32 	[%r37+36], %f751;
	or.pred  	%p30, %p2, %p29;
	mov.f32 	%f752, 0f00000000;
	@%p30 bra 	$L__BB0_24;
	add.s32 	%r290, %r284, %r200;
	add.s32 	%r291, %r290, 10;
	shr.u32 	%r292, %r291, 4;
	mad.lo.s32 	%r293, %r292, 196, %r42;
	add.s32 	%r294, %r293, %r31;
	add.s32 	%r295, %r294, %r36;
	add.s32 	%r296, %r295, -15;
	mul.wide.s32 	%rd26, %r296, 4;
	add.s64 	%rd27, %rd1, %rd26;
	ld.global.nc.f32 	%f752, [%rd27];
$L__BB0_24:
	add.s32 	%r300, %r272, 4;
	and.b32  	%r43, %r300, 14;
	setp.eq.s32 	%p31, %r43, 0;
	st.shared.f32 	[%r37+40], %f752;
	or.pred  	%p32, %p2, %p31;
	mov.f32 	%f753, 0f00000000;
	@%p32 bra 	$L__BB0_26;
	add.s32 	%r304, %r284, %r200;
	add.s32 	%r305, %r304, 10;
	add.s32 	%r306, %r304, 11;
	and.b32  	%r307, %r306, 15;
	shr.u32 	%r308, %r305, 4;
	mad.lo.s32 	%r309, %r308, 196, %r307;
	add.s32 	%r310, %r309, %r31;
	add.s32 	%r311, %r310, %r36;
	add.s32 	%r312, %r311, -15;
	mul.wide.s32 	%rd28, %r312, 4;
	add.s64 	%rd29, %rd1, %rd28;
	ld.global.nc.f32 	%f753, [%rd29];
$L__BB0_26:
	add.s32 	%r316, %r284, 12;
	and.b32  	%r44, %r316, 14;
	setp.eq.s32 	%p33, %r44, 0;
	st.shared.f32 	[%r37+44], %f753;
	or.pred  	%p34, %p2, %p33;
	mov.f32 	%f754, 0f00000000;
	@%p34 bra 	$L__BB0_28;
	add.s32 	%r320, %r284, %r200;
	add.s32 	%r321, %r320, 12;
	shr.u32 	%r322, %r321, 4;
	mad.lo.s32 	%r323, %r322, 196, %r44;
	add.s32 	%r324, %r323, %r31;
	add.s32 	%r325, %r324, %r36;
	add.s32 	%r326, %r325, -15;
	mul.wide.s32 	%rd30, %r326, 4;
	add.s64 	%rd31, %rd1, %rd30;
	ld.global.nc.f32 	%f754, [%rd31];
$L__BB0_28:
	add.s32 	%r330, %r272, 2;
	and.b32  	%r331, %r330, 14;
	setp.eq.s32 	%p35, %r331, 0;
	st.shared.f32 	[%r37+48], %f754;
	or.pred  	%p36, %p2, %p35;
	mov.f32 	%f755, 0f00000000;
	@%p36 bra 	$L__BB0_30;
	add.s32 	%r335, %r284, %r200;
	add.s32 	%r336, %r335, 12;
	add.s32 	%r337, %r335, 13;
	and.b32  	%r338, %r337, 15;
	shr.u32 	%r339, %r336, 4;
	mad.lo.s32 	%r340, %r339, 196, %r338;
	add.s32 	%r341, %r340, %r31;
	add.s32 	%r342, %r341, %r36;
	add.s32 	%r343, %r342, -15;
	mul.wide.s32 	%rd32, %r343, 4;
	add.s64 	%rd33, %rd1, %rd32;
	ld.global.nc.f32 	%f755, [%rd33];
$L__BB0_30:
	add.s32 	%r347, %r284, 14;
	and.b32  	%r45, %r347, 14;
	setp.eq.s32 	%p37, %r45, 0;
	st.shared.f32 	[%r37+52], %f755;
	or.pred  	%p38, %p2, %p37;
	mov.f32 	%f756, 0f00000000;
	@%p38 bra 	$L__BB0_32;
	add.s32 	%r351, %r284, %r200;
	add.s32 	%r352, %r351, 14;
	shr.u32 	%r353, %r352, 4;
	mad.lo.s32 	%r354, %r353, 196, %r45;
	add.s32 	%r355, %r354, %r31;
	add.s32 	%r356, %r355, %r36;
	add.s32 	%r357, %r356, -15;
	mul.wide.s32 	%rd34, %r357, 4;
	add.s64 	%rd35, %rd1, %rd34;
	ld.global.nc.f32 	%f756, [%rd35];
$L__BB0_32:
	setp.eq.s32 	%p39, %r41, 0;
	st.shared.f32 	[%r37+56], %f756;
	or.pred  	%p40, %p2, %p39;
	mov.f32 	%f757, 0f00000000;
	@%p40 bra 	$L__BB0_34;
	add.s32 	%r362, %r284, %r200;
	add.s32 	%r363, %r362, 14;
	add.s32 	%r364, %r362, -1;
	and.b32  	%r365, %r364, 15;
	shr.u32 	%r366, %r363, 4;
	mad.lo.s32 	%r367, %r366, 196, %r365;
	add.s32 	%r368, %r367, %r31;
	add.s32 	%r369, %r368, %r36;
	add.s32 	%r370, %r369, -15;
	mul.wide.s32 	%rd36, %r370, 4;
	add.s64 	%rd37, %rd1, %rd36;
	ld.global.nc.f32 	%f757, [%rd37];
$L__BB0_34:
	st.shared.f32 	[%r37+60], %f757;
	mov.f32 	%f758, 0f00000000;
	@%p3 bra 	$L__BB0_36;
	ld.global.nc.f32 	%f758, [%rd2+724];
$L__BB0_36:
	st.shared.f32 	[%r37+64], %f758;
	mov.u32 	%r371, %ctaid.y;
	or.b32  	%r373, %r1283, %r371;
	setp.eq.s32 	%p41, %r373, 0;
	add.s32 	%r374, %r1283, %r371;
	setp.gt.u32 	%p42, %r374, 14;
	mad.lo.s32 	%r375, %r177, 6, 14;
	and.b32  	%r376, %r375, 14;
	setp.eq.s32 	%p43, %r376, 0;
	or.pred  	%p44, %p41, %p43;
	or.pred  	%p45, %p44, %p42;
	mov.f32 	%f759, 0f00000000;
	@%p45 bra 	$L__BB0_38;
	mul.lo.s32 	%r377, %r177, 74;
	or.b32  	%r378, %r377, 1;
	and.b32  	%r379, %r378, 15;
	shl.b32 	%r380, %r177, 2;
	mad.lo.s32 	%r381, %r177, 6, %r380;
	shl.b32 	%r382, %r177, 6;
	add.s32 	%r383, %r381, %r382;
	add.s32 	%r384, %r383, 17;
	shr.u32 	%r385, %r384, 4;
	mad.lo.s32 	%r386, %r385, 196, %r379;
	add.s32 	%r387, %r386, %r31;
	add.s32 	%r388, %r387, %r36;
	add.s32 	%r389, %r388, -15;
	mul.wide.u32 	%rd38, %r389, 4;
	add.s64 	%rd39, %rd1, %rd38;
	ld.global.nc.f32 	%f759, [%rd39];
$L__BB0_38:
	st.shared.f32 	[%r37+68], %f759;
	mov.u32 	%r390, %ctaid.y;
	or.b32  	%r392, %r1283, %r390;
	setp.eq.s32 	%p46, %r392, 0;
	add.s32 	%r393, %r1283, %r390;
	setp.gt.u32 	%p47, %r393, 14;
	setp.eq.s32 	%p48, %r38, 0;
	or.pred  	%p49, %p46, %p48;
	or.pred  	%p50, %p49, %p47;
	mov.f32 	%f760, 0f00000000;
	@%p50 bra 	$L__BB0_40;
	shl.b32 	%r395, %r177, 2;
	mad.lo.s32 	%r396, %r177, 6, %r395;
	shl.b32 	%r397, %r177, 6;
	add.s32 	%r398, %r396, %r397;
	add.s32 	%r399, %r398, 18;
	shr.u32 	%r400, %r399, 4;
	mad.lo.s32 	%r401, %r400, 196, %r38;
	add.s32 	%r402, %r401, %r31;
	add.s32 	%r403, %r402, %r36;
	add.s32 	%r404, %r403, -15;
	mul.wide.u32 	%rd40, %r404, 4;
	add.s64 	%rd41, %rd1, %rd40;
	ld.global.nc.f32 	%f760, [%rd41];
$L__BB0_40:
	st.shared.f32 	[%r37+72], %f760;
	mov.u32 	%r405, %ctaid.y;
	or.b32  	%r407, %r1283, %r405;
	setp.eq.s32 	%p51, %r407, 0;
	add.s32 	%r408, %r1283, %r405;
	setp.gt.u32 	%p52, %r408, 14;
	mad.lo.s32 	%r409, %r177, 6, 12;
	and.b32  	%r410, %r409, 14;
	setp.eq.s32 	%p53, %r410, 0;
	or.pred  	%p54, %p51, %p53;
	or.pred  	%p55, %p54, %p52;
	mov.f32 	%f761, 0f00000000;
	@%p55 bra 	$L__BB0_42;
	shl.b32 	%r411, %r177, 6;
	mad.lo.s32 	%r412, %r177, 74, 3;
	and.b32  	%r413, %r412, 15;
	shl.b32 	%r414, %r177, 2;
	mad.lo.s32 	%r415, %r177, 6, %r414;
	add.s32 	%r416, %r415, %r411;
	add.s32 	%r417, %r416, 19;
	shr.u32 	%r418, %r417, 4;
	mad.lo.s32 	%r419, %r418, 196, %r413;
	add.s32 	%r420, %r419, %r31;
	add.s32 	%r421, %r420, %r36;
	add.s32 	%r422, %r421, -15;
	mul.wide.u32 	%rd42, %r422, 4;
	add.s64 	%rd43, %rd1, %rd42;
	ld.global.nc.f32 	%f761, [%rd43];
$L__BB0_42:
	st.shared.f32 	[%r37+76], %f761;
	mov.u32 	%r423, %ctaid.y;
	or.b32  	%r425, %r1283, %r423;
	setp.eq.s32 	%p56, %r425, 0;
	add.s32 	%r426, %r1283, %r423;
	setp.gt.u32 	%p57, %r426, 14;
	setp.eq.s32 	%p58, %r39, 0;
	or.pred  	%p59, %p56, %p58;
	or.pred  	%p60, %p59, %p57;
	mov.f32 	%f762, 0f00000000;
	@%p60 bra 	$L__BB0_44;
	shl.b32 	%r428, %r177, 2;
	mad.lo.s32 	%r429, %r177, 6, %r428;
	shl.b32 	%r430, %r177, 6;
	add.s32 	%r431, %r429, %r430;
	add.s32 	%r432, %r431, 20;
	shr.u32 	%r433, %r432, 4;
	mad.lo.s32 	%r434, %r433, 196, %r39;
	add.s32 	%r435, %r434, %r31;
	add.s32 	%r436, %r435, %r36;
	add.s32 	%r437, %r436, -15;
	mul.wide.u32 	%rd44, %r437, 4;
	add.s64 	%rd45, %rd1, %rd44;
	ld.global.nc.f32 	%f762, [%rd45];
$L__BB0_44:
	st.shared.f32 	[%r37+80], %f762;
	mov.u32 	%r438, %ctaid.y;
	or.b32  	%r440, %r1283, %r438;
	setp.eq.s32 	%p61, %r440, 0;
	add.s32 	%r441, %r1283, %r438;
	setp.gt.u32 	%p62, %r441, 14;
	mad.lo.s32 	%r442, %r177, 6, 10;
	and.b32  	%r443, %r442, 14;
	setp.eq.s32 	%p63, %r443, 0;
	or.pred  	%p64, %p61, %p63;
	or.pred  	%p65, %p64, %p62;
	mov.f32 	%f763, 0f00000000;
	@%p65 bra 	$L__BB0_46;
	shl.b32 	%r444, %r177, 6;
	mad.lo.s32 	%r445, %r177, 74, 5;
	and.b32  	%r446, %r445, 15;
	shl.b32 	%r447, %r177, 2;
	mad.lo.s32 	%r448, %r177, 6, %r447;
	add.s32 	%r449, %r448, %r444;
	add.s32 	%r450, %r449, 21;
	shr.u32 	%r451, %r450, 4;
	mad.lo.s32 	%r452, %r451, 196, %r446;
	add.s32 	%r453, %r452, %r31;
	add.s32 	%r454, %r453, %r36;
	add.s32 	%r455, %r454, -15;
	mul.wide.u32 	%rd46, %r455, 4;
	add.s64 	%rd47, %rd1, %rd46;
	ld.global.nc.f32 	%f763, [%rd47];
$L__BB0_46:
	st.shared.f32 	[%r37+84], %f763;
	mov.u32 	%r456, %ctaid.y;
	or.b32  	%r458, %r1283, %r456;
	setp.eq.s32 	%p66, %r458, 0;
	add.s32 	%r459, %r1283, %r456;
	setp.gt.u32 	%p67, %r459, 14;
	setp.eq.s32 	%p68, %r40, 0;
	or.pred  	%p69, %p66, %p68;
	or.pred  	%p6, %p69, %p67;
	mov.f32 	%f764, 0f00000000;
	@%p6 bra 	$L__BB0_48;
	shl.b32 	%r461, %r177, 2;
	mad.lo.s32 	%r462, %r177, 6, %r461;
	shl.b32 	%r463, %r177, 6;
	add.s32 	%r464, %r462, %r463;
	add.s32 	%r465, %r464, 22;
	shr.u32 	%r466, %r465, 4;
	mad.lo.s32 	%r467, %r466, 196, %r40;
	add.s32 	%r468, %r467, %r31;
	add.s32 	%r469, %r468, %r36;
	add.s32 	%r470, %r469, -15;
	mul.wide.u32 	%rd48, %r470, 4;
	add.s64 	%rd49, %rd1, %rd48;
	ld.global.nc.f32 	%f764, [%rd49];
$L__BB0_48:
	st.shared.f32 	[%r37+88], %f764;
	mov.u32 	%r471, %ctaid.y;
	or.b32  	%r473, %r1283, %r471;
	setp.eq.s32 	%p70, %r473, 0;
	add.s32 	%r474, %r1283, %r471;
	setp.gt.u32 	%p71, %r474, 14;
	mul.lo.s32 	%r475, %r177, 6;
	and.b32  	%r476, %r475, 14;
	setp.eq.s32 	%p72, %r476, 8;
	or.pred  	%p73, %p70, %p72;
	or.pred  	%p7, %p73, %p71;
	mov.f32 	%f765, 0f00000000;
	@%p7 bra 	$L__BB0_50;
	shl.b32 	%r477, %r177, 6;
	mad.lo.s32 	%r478, %r177, 74, 7;
	and.b32  	%r479, %r478, 15;
	shl.b32 	%r480, %r177, 2;
	mad.lo.s32 	%r481, %r177, 6, %r480;
	add.s32 	%r482, %r481, %r477;
	add.s32 	%r483, %r482, 23;
	shr.u32 	%r484, %r483, 4;
	mad.lo.s32 	%r485, %r484, 196, %r479;
	add.s32 	%r486, %r485, %r31;
	add.s32 	%r487, %r486, %r36;
	add.s32 	%r488, %r487, -15;
	mul.wide.u32 	%rd50, %r488, 4;
	add.s64 	%rd51, %rd1, %rd50;
	ld.global.nc.f32 	%f765, [%rd51];
$L__BB0_50:
	st.shared.f32 	[%r37+92], %f765;
	mov.f32 	%f766, 0f00000000;
	@%p4 bra 	$L__BB0_52;
	xor.b32  	%r489, %r35, 8;
	shl.b32 	%r490, %r177, 2;
	mad.lo.s32 	%r491, %r177, 6, %r490;
	shl.b32 	%r492, %r177, 6;
	add.s32 	%r493, %r491, %r492;
	add.s32 	%r494, %r493, 24;
	shr.u32 	%r495, %r494, 4;
	mad.lo.s32 	%r496, %r495, 196, %r489;
	add.s32 	%r497, %r496, %r31;
	add.s32 	%r498, %r497, %r36;
	add.s32 	%r499, %r498, -15;
	mul.wide.u32 	%rd52, %r499, 4;
	add.s64 	%rd53, %rd1, %rd52;
	ld.global.nc.f32 	%f766, [%rd53];
$L__BB0_52:
	st.shared.f32 	[%r37+96], %f766;
	mov.f32 	%f767, 0f00000000;
	@%p5 bra 	$L__BB0_54;
	shl.b32 	%r500, %r177, 6;
	mad.lo.s32 	%r501, %r177, 74, 9;
	and.b32  	%r502, %r501, 15;
	shl.b32 	%r503, %r177, 2;
	mad.lo.s32 	%r504, %r177, 6, %r503;
	add.s32 	%r505, %r504, %r500;
	add.s32 	%r506, %r505, 25;
	shr.u32 	%r507, %r506, 4;
	mad.lo.s32 	%r508, %r507, 196, %r502;
	add.s32 	%r509, %r508, %r31;
	add.s32 	%r510, %r509, %r36;
	add.s32 	%r511, %r510, -15;
	mul.wide.u32 	%rd54, %r511, 4;
	add.s64 	%rd55, %rd1, %rd54;
	ld.global.nc.f32 	%f767, [%rd55];
$L__BB0_54:
	st.shared.f32 	[%r37+100], %f767;
	mov.u32 	%r512, %ctaid.y;
	or.b32  	%r514, %r1283, %r512;
	setp.eq.s32 	%p74, %r514, 0;
	add.s32 	%r515, %r1283, %r512;
	setp.gt.u32 	%p75, %r515, 14;
	setp.eq.s32 	%p76, %r42, 0;
	or.pred  	%p77, %p74, %p76;
	or.pred  	%p78, %p77, %p75;
	mov.f32 	%f768, 0f00000000;
	@%p78 bra 	$L__BB0_56;
	shl.b32 	%r517, %r177, 2;
	mad.lo.s32 	%r518, %r177, 6, %r517;
	shl.b32 	%r519, %r177, 6;
	add.s32 	%r520, %r518, %r519;
	add.s32 	%r521, %r520, 26;
	shr.u32 	%r522, %r521, 4;
	mad.lo.s32 	%r523, %r522, 196, %r42;
	add.s32 	%r524, %r523, %r31;
	add.s32 	%r525, %r524, %r36;
	add.s32 	%r526, %r525, -15;
	mul.wide.u32 	%rd56, %r526, 4;
	add.s64 	%rd57, %rd1, %rd56;
	ld.global.nc.f32 	%f768, [%rd57];
$L__BB0_56:
	st.shared.f32 	[%r37+104], %f768;
	mov.u32 	%r527, %ctaid.y;
	or.b32  	%r529, %r1283, %r527;
	setp.eq.s32 	%p79, %r529, 0;
	add.s32 	%r530, %r1283, %r527;
	setp.gt.u32 	%p80, %r530, 14;
	setp.eq.s32 	%p81, %r43, 0;
	or.pred  	%p82, %p79, %p81;
	or.pred  	%p83, %p82, %p80;
	mov.f32 	%f769, 0f00000000;
	@%p83 bra 	$L__BB0_58;
	shl.b32 	%r532, %r177, 2;
	shl.b32 	%r533, %r177, 6;
	mad.lo.s32 	%r534, %r177, 6, %r532;
	add.s32 	%r535, %r534, %r533;
	add.s32 	%r536, %r535, 11;
	and.b32  	%r537, %r536, 15;
	add.s32 	%r538, %r535, 27;
	shr.u32 	%r539, %r538, 4;
	mad.lo.s32 	%r540, %r539, 196, %r537;
	add.s32 	%r541, %r540, %r31;
	add.s32 	%r542, %r541, %r36;
	add.s32 	%r543, %r542, -15;
	mul.wide.u32 	%rd58, %r543, 4;
	add.s64 	%rd59, %rd1, %rd58;
	ld.global.nc.f32 	%f769, [%rd59];
$L__BB0_58:
	st.shared.f32 	[%r37+108], %f769;
	mov.u32 	%r544, %ctaid.y;
	or.b32  	%r546, %r1283, %r544;
	setp.eq.s32 	%p84, %r546, 0;
	add.s32 	%r547, %r1283, %r544;
	setp.gt.u32 	%p85, %r547, 14;
	setp.eq.s32 	%p86, %r44, 0;
	or.pred  	%p87, %p84, %p86;
	or.pred  	%p88, %p87, %p85;
	mov.f32 	%f770, 0f00000000;
	@%p88 bra 	$L__BB0_60;
	shl.b32 	%r549, %r177, 2;
	mad.lo.s32 	%r550, %r177, 6, %r549;
	shl.b32 	%r551, %r177, 6;
	add.s32 	%r552, %r550, %r551;
	add.s32 	%r553, %r552, 28;
	shr.u32 	%r554, %r553, 4;
	mad.lo.s32 	%r555, %r554, 196, %r44;
	add.s32 	%r556, %r555, %r31;
	add.s32 	%r557, %r556, %r36;
	add.s32 	%r558, %r557, -15;
	mul.wide.u32 	%rd60, %r558, 4;
	add.s64 	%rd61, %rd1, %rd60;
	ld.global.nc.f32 	%f770, [%rd61];
$L__BB0_60:
	st.shared.f32 	[%r37+112], %f770;
	mov.u32 	%r559, %ctaid.y;
	or.b32  	%r561, %r1283, %r559;
	setp.eq.s32 	%p89, %r561, 0;
	add.s32 	%r562, %r1283, %r559;
	setp.gt.u32 	%p90, %r562, 14;
	mul.lo.s32 	%r563, %r177, -68;
	mad.lo.s32 	%r564, %r177, 74, %r563;
	add.s32 	%r566, %r564, 2;
	and.b32  	%r567, %r566, 14;
	setp.eq.s32 	%p91, %r567, 0;
	or.pred  	%p92, %p89, %p91;
	or.pred  	%p93, %p92, %p90;
	mov.f32 	%f771, 0f00000000;
	@%p93 bra 	$L__BB0_62;
	shl.b32 	%r568, %r177, 2;
	shl.b32 	%r569, %r177, 6;
	mad.lo.s32 	%r570, %r177, 6, %r568;
	add.s32 	%r571, %r570, %r569;
	add.s32 	%r572, %r571, 13;
	and.b32  	%r573, %r572, 15;
	add.s32 	%r574, %r571, 29;
	shr.u32 	%r575, %r574, 4;
	mad.lo.s32 	%r576, %r575, 196, %r573;
	add.s32 	%r577, %r576, %r31;
	add.s32 	%r578, %r577, %r36;
	add.s32 	%r579, %r578, -15;
	mul.wide.u32 	%rd62, %r579, 4;
	add.s64 	%rd63, %rd1, %rd62;
	ld.global.nc.f32 	%f771, [%rd63];
$L__BB0_62:
	st.shared.f32 	[%r37+116], %f771;
	mov.u32 	%r580, %ctaid.y;
	or.b32  	%r582, %r1283, %r580;
	setp.eq.s32 	%p94, %r582, 0;
	add.s32 	%r583, %r1283, %r580;
	setp.gt.u32 	%p95, %r583, 14;
	setp.eq.s32 	%p96, %r45, 0;
	or.pred  	%p97, %p94, %p96;
	or.pred  	%p98, %p97, %p95;
	mov.f32 	%f772, 0f00000000;
	@%p98 bra 	$L__BB0_64;
	shl.b32 	%r585, %r177, 2;
	mad.lo.s32 	%r586, %r177, 6, %r585;
	shl.b32 	%r587, %r177, 6;
	add.s32 	%r588, %r586, %r587;
	add.s32 	%r589, %r588, 30;
	shr.u32 	%r590, %r589, 4;
	mad.lo.s32 	%r591, %r590, 196, %r45;
	add.s32 	%r592, %r591, %r31;
	add.s32 	%r593, %r592, %r36;
	add.s32 	%r594, %r593, -15;
	mul.wide.u32 	%rd64, %r594, 4;
	add.s64 	%rd65, %rd1, %rd64;
	ld.global.nc.f32 	%f772, [%rd65];
$L__BB0_64:
	st.shared.f32 	[%r37+120], %f772;
	mov.u32 	%r595, %ctaid.y;
	or.b32  	%r597, %r1283, %r595;
	setp.eq.s32 	%p99, %r597, 0;
	add.s32 	%r598, %r1283, %r595;
	setp.gt.u32 	%p100, %r598, 14;
	mul.lo.s32 	%r599, %r177, 6;
	and.b32  	%r600, %r599, 14;
	setp.eq.s32 	%p101, %r600, 0;
	or.pred  	%p102, %p99, %p101;
	or.pred  	%p103, %p102, %p100;
	mov.f32 	%f773, 0f00000000;
	@%p103 bra 	$L__BB0_66;
	shl.b32 	%r601, %r177, 2;
	mad.lo.s32 	%r602, %r177, 6, %r601;
	shl.b32 	%r603, %r177, 6;
	add.s32 	%r604, %r602, %r603;
	add.s32 	%r605, %r604, -1;
	and.b32  	%r606, %r605, 15;
	add.s32 	%r607, %r604, 31;
	shr.u32 	%r608, %r607, 4;
	mad.lo.s32 	%r609, %r608, 196, %r606;
	add.s32 	%r610, %r609, %r31;
	add.s32 	%r611, %r610, %r36;
	add.s32 	%r612, %r611, -15;
	mul.wide.u32 	%rd66, %r612, 4;
	add.s64 	%rd67, %rd1, %rd66;
	ld.global.nc.f32 	%f773, [%rd67];
$L__BB0_66:
	st.shared.f32 	[%r37+124], %f773;
	mov.f32 	%f774, 0f00000000;
	@%p3 bra 	$L__BB0_68;
	ld.global.nc.f32 	%f774, [%rd2+1508];
$L__BB0_68:
	st.shared.f32 	[%r37+128], %f774;
	mov.u32 	%r613, %ctaid.y;
	or.b32  	%r615, %r1283, %r613;
	setp.eq.s32 	%p104, %r615, 0;
	add.s32 	%r616, %r1283, %r613;
	setp.gt.u32 	%p105, %r616, 14;
	mad.lo.s32 	%r617, %r177, 6, 14;
	and.b32  	%r618, %r617, 14;
	setp.eq.s32 	%p106, %r618, 0;
	or.pred  	%p107, %p104, %p106;
	or.pred  	%p108, %p107, %p105;
	mov.f32 	%f775, 0f00000000;
	@%p108 bra 	$L__BB0_70;
	mul.lo.s32 	%r619, %r177, 74;
	or.b32  	%r620, %r619, 1;
	and.b32  	%r621, %r620, 15;
	shl.b32 	%r622, %r177, 2;
	mad.lo.s32 	%r623, %r177, 6, %r622;
	shl.b32 	%r624, %r177, 6;
	add.s32 	%r625, %r623, %r624;
	add.s32 	%r626, %r625, 33;
	shr.u32 	%r627, %r626, 4;
	mad.lo.s32 	%r628, %r627, 196, %r621;
	add.s32 	%r629, %r628, %r31;
	add.s32 	%r630, %r629, %r36;
	add.s32 	%r631, %r630, -15;
	mul.wide.u32 	%rd68, %r631, 4;
	add.s64 	%rd69, %rd1, %rd68;
	ld.global.nc.f32 	%f775, [%rd69];
$L__BB0_70:
	st.shared.f32 	[%r37+132], %f775;
	mov.u32 	%r632, %ctaid.y;
	or.b32  	%r634, %r1283, %r632;
	setp.eq.s32 	%p109, %r634, 0;
	add.s32 	%r635, %r1283, %r632;
	setp.gt.u32 	%p110, %r635, 14;
	setp.eq.s32 	%p111, %r38, 0;
	or.pred  	%p112, %p109, %p111;
	or.pred  	%p113, %p112, %p110;
	mov.f32 	%f776, 0f00000000;
	@%p113 bra 	$L__BB0_72;
	shl.b32 	%r637, %r177, 2;
	mad.lo.s32 	%r638, %r177, 6, %r637;
	shl.b32 	%r639, %r177, 6;
	add.s32 	%r640, %r638, %r639;
	add.s32 	%r641, %r640, 34;
	shr.u32 	%r642, %r641, 4;
	mad.lo.s32 	%r643, %r642, 196, %r38;
	add.s32 	%r644, %r643, %r31;
	add.s32 	%r645, %r644, %r36;
	add.s32 	%r646, %r645, -15;
	mul.wide.u32 	%rd70, %r646, 4;
	add.s64 	%rd71, %rd1, %rd70;
	ld.global.nc.f32 	%f776, [%rd71];
$L__BB0_72:
	st.shared.f32 	[%r37+136], %f776;
	mov.u32 	%r647, %ctaid.y;
	or.b32  	%r649, %r1283, %r647;
	setp.eq.s32 	%p114, %r649, 0;
	add.s32 	%r650, %r1283, %r647;
	setp.gt.u32 	%p115, %r650, 14;
	mad.lo.s32 	%r651, %r177, 6, 12;
	and.b32  	%r652, %r651, 14;
	setp.eq.s32 	%p116, %r652, 0;
	or.pred  	%p117, %p114, %p116;
	or.pred  	%p118, %p117, %p115;
	mov.f32 	%f777, 0f00000000;
	@%p118 bra 	$L__BB0_74;
	shl.b32 	%r653, %r177, 6;
	mad.lo.s32 	%r654, %r177, 74, 3;
	and.b32  	%r655, %r654, 15;
	shl.b32 	%r656, %r177, 2;
	mad.lo.s32 	%r657, %r177, 6, %r656;
	add.s32 	%r658, %r657, %r653;
	add.s32 	%r659, %r658, 35;
	shr.u32 	%r660, %r659, 4;
	mad.lo.s32 	%r661, %r660, 196, %r655;
	add.s32 	%r662, %r661, %r31;
	add.s32 	%r663, %r662, %r36;
	add.s32 	%r664, %r663, -15;
	mul.wide.u32 	%rd72, %r664, 4;
	add.s64 	%rd73, %rd1, %rd72;
	ld.global.nc.f32 	%f777, [%rd73];
$L__BB0_74:
	st.shared.f32 	[%r37+140], %f777;
	mov.u32 	%r665, %ctaid.y;
	or.b32  	%r667, %r1283, %r665;
	setp.eq.s32 	%p119, %r667, 0;
	add.s32 	%r668, %r1283, %r665;
	setp.gt.u32 	%p120, %r668, 14;
	setp.eq.s32 	%p121, %r39, 0;
	or.pred  	%p122, %p119, %p121;
	or.pred  	%p123, %p122, %p120;
	mov.f32 	%f778, 0f00000000;
	@%p123 bra 	$L__BB0_76;
	shl.b32 	%r670, %r177, 2;
	mad.lo.s32 	%r671, %r177, 6, %r670;
	shl.b32 	%r672, %r177, 6;
	add.s32 	%r673, %r671, %r672;
	add.s32 	%r674, %r673, 36;
	shr.u32 	%r675, %r674, 4;
	mad.lo.s32 	%r676, %r675, 196, %r39;
	add.s32 	%r677, %r676, %r31;
	add.s32 	%r678, %r677, %r36;
	add.s32 	%r679, %r678, -15;
	mul.wide.u32 	%rd74, %r679, 4;
	add.s64 	%rd75, %rd1, %rd74;
	ld.global.nc.f32 	%f778, [%rd75];
$L__BB0_76:
	st.shared.f32 	[%r37+144], %f778;
	mov.u32 	%r680, %ctaid.y;
	or.b32  	%r682, %r1283, %r680;
	setp.eq.s32 	%p124, %r682, 0;
	add.s32 	%r683, %r1283, %r680;
	setp.gt.u32 	%p125, %r683, 14;
	mad.lo.s32 	%r684, %r177, 6, 10;
	and.b32  	%r685, %r684, 14;
	setp.eq.s32 	%p126, %r685, 0;
	or.pred  	%p127, %p124, %p126;
	or.pred  	%p128, %p127, %p125;
	mov.f32 	%f779, 0f00000000;
	@%p128 bra 	$L__BB0_78;
	shl.b32 	%r686, %r177, 6;
	mad.lo.s32 	%r687, %r177, 74, 5;
	and.b32  	%r688, %r687, 15;
	shl.b32 	%r689, %r177, 2;
	mad.lo.s32 	%r690, %r177, 6, %r689;
	add.s32 	%r691, %r690, %r686;
	add.s32 	%r692, %r691, 37;
	shr.u32 	%r693, %r692, 4;
	mad.lo.s32 	%r694, %r693, 196, %r688;
	add.s32 	%r695, %r694, %r31;
	add.s32 	%r696, %r695, %r36;
	add.s32 	%r697, %r696, -15;
	mul.wide.u32 	%rd76, %r697, 4;
	add.s64 	%rd77, %rd1, %rd76;
	ld.global.nc.f32 	%f779, [%rd77];
$L__BB0_78:
	st.shared.f32 	[%r37+148], %f779;
	mov.f32 	%f780, 0f00000000;
	@%p6 bra 	$L__BB0_80;
	shl.b32 	%r698, %r177, 2;
	mad.lo.s32 	%r699, %r177, 6, %r698;
	shl.b32 	%r700, %r177, 6;
	add.s32 	%r701, %r699, %r700;
	add.s32 	%r702, %r701, 38;
	shr.u32 	%r703, %r702, 4;
	mad.lo.s32 	%r704, %r703, 196, %r40;
	add.s32 	%r705, %r704, %r31;
	add.s32 	%r706, %r705, %r36;
	add.s32 	%r707, %r706, -15;
	mul.wide.u32 	%rd78, %r707, 4;
	add.s64 	%rd79, %rd1, %rd78;
	ld.global.nc.f32 	%f780, [%rd79];
$L__BB0_80:
	st.shared.f32 	[%r37+152], %f780;
	mov.f32 	%f781, 0f00000000;
	@%p7 bra 	$L__BB0_82;
	shl.b32 	%r708, %r177, 6;
	mad.lo.s32 	%r709, %r177, 74, 7;
	and.b32  	%r710, %r709, 15;
	shl.b32 	%r711, %r177, 2;
	mad.lo.s32 	%r712, %r177, 6, %r711;
	add.s32 	%r713, %r712, %r708;
	add.s32 	%r714, %r713, 39;
	shr.u32 	%r715, %r714, 4;
	mad.lo.s32 	%r716, %r715, 196, %r710;
	add.s32 	%r717, %r716, %r31;
	add.s32 	%r718, %r717, %r36;
	add.s32 	%r719, %r718, -15;
	mul.wide.u32 	%rd80, %r719, 4;
	add.s64 	%rd81, %rd1, %rd80;
	ld.global.nc.f32 	%f781, [%rd81];
$L__BB0_82:
	st.shared.f32 	[%r37+156], %f781;
	mov.f32 	%f782, 0f00000000;
	@%p4 bra 	$L__BB0_84;
	xor.b32  	%r720, %r35, 8;
	shl.b32 	%r721, %r177, 2;
	mad.lo.s32 	%r722, %r177, 6, %r721;
	shl.b32 	%r723, %r177, 6;
	add.s32 	%r724, %r722, %r723;
	add.s32 	%r725, %r724, 40;
	shr.u32 	%r726, %r725, 4;
	mad.lo.s32 	%r727, %r726, 196, %r720;
	add.s32 	%r728, %r727, %r31;
	add.s32 	%r729, %r728, %r36;
	add.s32 	%r730, %r729, -15;
	mul.wide.u32 	%rd82, %r730, 4;
	add.s64 	%rd83, %rd1, %rd82;
	ld.global.nc.f32 	%f782, [%rd83];
$L__BB0_84:
	st.shared.f32 	[%r37+160], %f782;
	mov.f32 	%f783, 0f00000000;
	@%p5 bra 	$L__BB0_86;
	shl.b32 	%r731, %r177, 6;
	mad.lo.s32 	%r732, %r177, 74, 9;
	and.b32  	%r733, %r732, 15;
	shl.b32 	%r734, %r177, 2;
	mad.lo.s32 	%r735, %r177, 6, %r734;
	add.s32 	%r736, %r735, %r731;
	add.s32 	%r737, %r736, 41;
	shr.u32 	%r738, %r737, 4;
	mad.lo.s32 	%r739, %r738, 196, %r733;
	add.s32 	%r740, %r739, %r31;
	add.s32 	%r741, %r740, %r36;
	add.s32 	%r742, %r741, -15;
	mul.wide.u32 	%rd84, %r742, 4;
	add.s64 	%rd85, %rd1, %rd84;
	ld.global.nc.f32 	%f783, [%rd85];
$L__BB0_86:
	st.shared.f32 	[%r37+164], %f783;
	mov.u32 	%r743, %ctaid.y;
	or.b32  	%r745, %r1283, %r743;
	setp.eq.s32 	%p129, %r745, 0;
	add.s32 	%r746, %r1283, %r743;
	setp.gt.u32 	%p130, %r746, 14;
	setp.eq.s32 	%p131, %r42, 0;
	or.pred  	%p132, %p129, %p131;
	or.pred  	%p133, %p132, %p130;
	mov.f32 	%f784, 0f00000000;
	@%p133 bra 	$L__BB0_88;
	shl.b32 	%r748, %r177, 2;
	mad.lo.s32 	%r749, %r177, 6, %r748;
	shl.b32 	%r750, %r177, 6;
	add.s32 	%r751, %r749, %r750;
	add.s32 	%r752, %r751, 42;
	shr.u32 	%r753, %r752, 4;
	mad.lo.s32 	%r754, %r753, 196, %r42;
	add.s32 	%r755, %r754, %r31;
	add.s32 	%r756, %r755, %r36;
	add.s32 	%r757, %r756, -15;
	mul.wide.u32 	%rd86, %r757, 4;
	add.s64 	%rd87, %rd1, %rd86;
	ld.global.nc.f32 	%f784, [%rd87];
$L__BB0_88:
	st.shared.f32 	[%r37+168], %f784;
	mov.u32 	%r758, %ctaid.y;
	or.b32  	%r760, %r1283, %r758;
	setp.eq.s32 	%p134, %r760, 0;
	add.s32 	%r761, %r1283, %r758;
	setp.gt.u32 	%p135, %r761, 14;
	setp.eq.s32 	%p136, %r43, 0;
	or.pred  	%p137, %p134, %p136;
	or.pred  	%p138, %p137, %p135;
	mov.f32 	%f785, 0f00000000;
	@%p138 bra 	$L__BB0_90;
	shl.b32 	%r763, %r177, 2;
	shl.b32 	%r764, %r177, 6;
	mad.lo.s32 	%r765, %r177, 6, %r763;
	add.s32 	%r766, %r765, %r764;
	add.s32 	%r767, %r766, 11;
	and.b32  	%r768, %r767, 15;
	add.s32 	%r769, %r766, 43;
	shr.u32 	%r770, %r769, 4;
	mad.lo.s32 	%r771, %r770, 196, %r768;
	add.s32 	%r772, %r771, %r31;
	add.s32 	%r773, %r772, %r36;
	add.s32 	%r774, %r773, -15;
	mul.wide.u32 	%rd88, %r774, 4;
	add.s64 	%rd89, %rd1, %rd88;
	ld.global.nc.f32 	%f785, [%rd89];
$L__BB0_90:
	st.shared.f32 	[%r37+172], %f785;
	mov.u32 	%r775, %ctaid.y;
	or.b32  	%r777, %r1283, %r775;
	setp.eq.s32 	%p139, %r777, 0;
	add.s32 	%r778, %r1283, %r775;
	setp.gt.u32 	%p140, %r778, 14;
	setp.eq.s32 	%p141, %r44, 0;
	or.pred  	%p142, %p139, %p141;
	or.pred  	%p143, %p142, %p140;
	mov.f32 	%f786, 0f00000000;
	@%p143 bra 	$L__BB0_92;
	shl.b32 	%r780, %r177, 2;
	mad.lo.s32 	%r781, %r177, 6, %r780;
	shl.b32 	%r782, %r177, 6;
	add.s32 	%r783, %r781, %r782;
	add.s32 	%r784, %r783, 44;
	shr.u32 	%r785, %r784, 4;
	mad.lo.s32 	%r786, %r785, 196, %r44;
	add.s32 	%r787, %r786, %r31;
	add.s32 	%r788, %r787, %r36;
	add.s32 	%r789, %r788, -15;
	mul.wide.u32 	%rd90, %r789, 4;
	add.s64 	%rd91, %rd1, %rd90;
	ld.global.nc.f32 	%f786, [%rd91];
$L__BB0_92:
	st.shared.f32 	[%r37+176], %f786;
	mov.u32 	%r790, %ctaid.y;
	or.b32  	%r792, %r1283, %r790;
	setp.eq.s32 	%p144, %r792, 0;
	add.s32 	%r793, %r1283, %r790;
	setp.gt.u32 	%p145, %r793, 14;
	mul.lo.s32 	%r794, %r177, -68;
	mad.lo.s32 	%r795, %r177, 74, %r794;
	add.s32 	%r797, %r795, 2;
	and.b32  	%r798, %r797, 14;
	setp.eq.s32 	%p146, %r798, 0;
	or.pred  	%p147, %p144, %p146;
	or.pred  	%p148, %p147, %p145;
	mov.f32 	%f787, 0f00000000;
	@%p148 bra 	$L__BB0_94;
	shl.b32 	%r799, %r177, 2;
	shl.b32 	%r800, %r177, 6;
	mad.lo.s32 	%r801, %r177, 6, %r799;
	add.s32 	%r802, %r801, %r800;
	add.s32 	%r803, %r802, 13;
	and.b32  	%r804, %r803, 15;
	add.s32 	%r805, %r802, 45;
	shr.u32 	%r806, %r805, 4;
	mad.lo.s32 	%r807, %r806, 196, %r804;
	add.s32 	%r808, %r807, %r31;
	add.s32 	%r809, %r808, %r36;
	add.s32 	%r810, %r809, -15;
	mul.wide.u32 	%rd92, %r810, 4;
	add.s64 	%rd93, %rd1, %rd92;
	ld.global.nc.f32 	%f787, [%rd93];
$L__BB0_94:
	st.shared.f32 	[%r37+180], %f787;
	mov.u32 	%r811, %ctaid.y;
	or.b32  	%r813, %r1283, %r811;
	setp.eq.s32 	%p149, %r813, 0;
	add.s32 	%r814, %r1283, %r811;
	setp.gt.u32 	%p150, %r814, 14;
	setp.eq.s32 	%p151, %r45, 0;
	or.pred  	%p152, %p149, %p151;
	or.pred  	%p153, %p152, %p150;
	mov.f32 	%f788, 0f00000000;
	@%p153 bra 	$L__BB0_96;
	shl.b32 	%r816, %r177, 2;
	mad.lo.s32 	%r817, %r177, 6, %r816;
	shl.b32 	%r818, %r177, 6;
	add.s32 	%r819, %r817, %r818;
	add.s32 	%r820, %r819, 46;
	shr.u32 	%r821, %r820, 4;
	mad.lo.s32 	%r822, %r821, 196, %r45;
	add.s32 	%r823, %r822, %r31;
	add.s32 	%r824, %r823, %r36;
	add.s32 	%r825, %r824, -15;
	mul.wide.u32 	%rd94, %r825, 4;
	add.s64 	%rd95, %rd1, %rd94;
	ld.global.nc.f32 	%f788, [%rd95];
$L__BB0_96:
	st.shared.f32 	[%r37+184], %f788;
	mov.u32 	%r826, %ctaid.y;
	or.b32  	%r828, %r1283, %r826;
	setp.eq.s32 	%p154, %r828, 0;
	add.s32 	%r829, %r1283, %r826;
	setp.gt.u32 	%p155, %r829, 14;
	mul.lo.s32 	%r830, %r177, 6;
	and.b32  	%r831, %r830, 14;
	setp.eq.s32 	%p156, %r831, 0;
	or.pred  	%p157, %p154, %p156;
	or.pred  	%p158, %p157, %p155;
	mov.f32 	%f789, 0f00000000;
	@%p158 bra 	$L__BB0_98;
	shl.b32 	%r832, %r177, 2;
	mad.lo.s32 	%r833, %r177, 6, %r832;
	shl.b32 	%r834, %r177, 6;
	add.s32 	%r835, %r833, %r834;
	add.s32 	%r836, %r835, -1;
	and.b32  	%r837, %r836, 15;
	add.s32 	%r838, %r835, 47;
	shr.u32 	%r839, %r838, 4;
	mad.lo.s32 	%r840, %r839, 196, %r837;
	add.s32 	%r841, %r840, %r31;
	add.s32 	%r842, %r841, %r36;
	add.s32 	%r843, %r842, -15;
	mul.wide.u32 	%rd96, %r843, 4;
	add.s64 	%rd97, %rd1, %rd96;
	ld.global.nc.f32 	%f789, [%rd97];
$L__BB0_98:
	st.shared.f32 	[%r37+188], %f789;
	mov.f32 	%f790, 0f00000000;
	@%p3 bra 	$L__BB0_100;
	ld.global.nc.f32 	%f790, [%rd2+2292];
$L__BB0_100:
	st.shared.f32 	[%r37+192], %f790;
	mov.u32 	%r844, %ctaid.y;
	or.b32  	%r846, %r1283, %r844;
	setp.eq.s32 	%p159, %r846, 0;
	add.s32 	%r847, %r1283, %r844;
	setp.gt.u32 	%p160, %r847, 14;
	mad.lo.s32 	%r848, %r177, 6, 14;
	and.b32  	%r849, %r848, 14;
	setp.eq.s32 	%p161, %r849, 0;
	or.pred  	%p162, %p159, %p161;
	or.pred  	%p163, %p162, %p160;
	mov.f32 	%f791, 0f00000000;
	@%p163 bra 	$L__BB0_102;
	mul.lo.s32 	%r850, %r177, 74;
	or.b32  	%r851, %r850, 1;
	and.b32  	%r852, %r851, 15;
	shl.b32 	%r853, %r177, 2;
	mad.lo.s32 	%r854, %r177, 6, %r853;
	shl.b32 	%r855, %r177, 6;
	add.s32 	%r856, %r854, %r855;
	add.s32 	%r857, %r856, 49;
	shr.u32 	%r858, %r857, 4;
	mad.lo.s32 	%r859, %r858, 196, %r852;
	add.s32 	%r860, %r859, %r31;
	add.s32 	%r861, %r860, %r36;
	add.s32 	%r862, %r861, -15;
	mul.wide.u32 	%rd98, %r862, 4;
	add.s64 	%rd99, %rd1, %rd98;
	ld.global.nc.f32 	%f791, [%rd99];
$L__BB0_102:
	st.shared.f32 	[%r37+196], %f791;
	mov.u32 	%r863, %ctaid.y;
	or.b32  	%r865, %r1283, %r863;
	setp.eq.s32 	%p164, %r865, 0;
	add.s32 	%r866, %r1283, %r863;
	setp.gt.u32 	%p165, %r866, 14;
	setp.eq.s32 	%p166, %r38, 0;
	or.pred  	%p167, %p164, %p166;
	or.pred  	%p168, %p167, %p165;
	mov.f32 	%f792, 0f00000000;
	@%p168 bra 	$L__BB0_104;
	shl.b32 	%r868, %r177, 2;
	mad.lo.s32 	%r869, %r177, 6, %r868;
	shl.b32 	%r870, %r177, 6;
	add.s32 	%r871, %r869, %r870;
	add.s32 	%r872, %r871, 50;
	shr.u32 	%r873, %r872, 4;
	mad.lo.s32 	%r874, %r873, 196, %r38;
	add.s32 	%r875, %r874, %r31;
	add.s32 	%r876, %r875, %r36;
	add.s32 	%r877, %r876, -15;
	mul.wide.u32 	%rd100, %r877, 4;
	add.s64 	%rd101, %rd1, %rd100;
	ld.global.nc.f32 	%f792, [%rd101];
$L__BB0_104:
	st.shared.f32 	[%r37+200], %f792;
	mov.u32 	%r878, %ctaid.y;
	or.b32  	%r880, %r1283, %r878;
	setp.eq.s32 	%p169, %r880, 0;
	add.s32 	%r881, %r1283, %r878;
	setp.gt.u32 	%p170, %r881, 14;
	mad.lo.s32 	%r882, %r177, 6, 12;
	and.b32  	%r883, %r882, 14;
	setp.eq.s32 	%p171, %r883, 0;
	or.pred  	%p172, %p169, %p171;
	or.pred  	%p173, %p172, %p170;
	mov.f32 	%f793, 0f00000000;
	@%p173 bra 	$L__BB0_106;
	shl.b32 	%r884, %r177, 6;
	mad.lo.s32 	%r885, %r177, 74, 3;
	and.b32  	%r886, %r885, 15;
	shl.b32 	%r887, %r177, 2;
	mad.lo.s32 	%r888, %r177, 6, %r887;
	add.s32 	%r889, %r888, %r884;
	add.s32 	%r890, %r889, 51;
	shr.u32 	%r891, %r890, 4;
	mad.lo.s32 	%r892, %r891, 196, %r886;
	add.s32 	%r893, %r892, %r31;
	add.s32 	%r894, %r893, %r36;
	add.s32 	%r895, %r894, -15;
	mul.wide.u32 	%rd102, %r895, 4;
	add.s64 	%rd103, %rd1, %rd102;
	ld.global.nc.f32 	%f793, [%rd103];
$L__BB0_106:
	st.shared.f32 	[%r37+204], %f793;
	mov.u32 	%r896, %ctaid.y;
	or.b32  	%r898, %r1283, %r896;
	setp.eq.s32 	%p174, %r898, 0;
	add.s32 	%r899, %r1283, %r896;
	setp.gt.u32 	%p175, %r899, 14;
	setp.eq.s32 	%p176, %r39, 0;
	or.pred  	%p177, %p174, %p176;
	or.pred  	%p178, %p177, %p175;
	mov.f32 	%f794, 0f00000000;
	@%p178 bra 	$L__BB0_108;
	shl.b32 	%r901, %r177, 2;
	mad.lo.s32 	%r902, %r177, 6, %r901;
	shl.b32 	%r903, %r177, 6;
	add.s32 	%r904, %r902, %r903;
	add.s32 	%r905, %r904, 52;
	shr.u32 	%r906, %r905, 4;
	mad.lo.s32 	%r907, %r906, 196, %r39;
	add.s32 	%r908, %r907, %r31;
	add.s32 	%r909, %r908, %r36;
	add.s32 	%r910, %r909, -15;
	mul.wide.u32 	%rd104, %r910, 4;
	add.s64 	%rd105, %rd1, %rd104;
	ld.global.nc.f32 	%f794, [%rd105];
$L__BB0_108:
	st.shared.f32 	[%r37+208], %f794;
	mov.u32 	%r911, %ctaid.y;
	or.b32  	%r913, %r1283, %r911;
	setp.eq.s32 	%p179, %r913, 0;
	add.s32 	%r914, %r1283, %r911;
	setp.gt.u32 	%p180, %r914, 14;
	mad.lo.s32 	%r915, %r177, 6, 10;
	and.b32  	%r916, %r915, 14;
	setp.eq.s32 	%p181, %r916, 0;
	or.pred  	%p182, %p179, %p181;
	or.pred  	%p183, %p182, %p180;
	mov.f32 	%f795, 0f00000000;
	@%p183 bra 	$L__BB0_110;
	shl.b32 	%r917, %r177, 6;
	mad.lo.s32 	%r918, %r177, 74, 5;
	and.b32  	%r919, %r918, 15;
	shl.b32 	%r920, %r177, 2;
	mad.lo.s32 	%r921, %r177, 6, %r920;
	add.s32 	%r922, %r921, %r917;
	add.s32 	%r923, %r922, 53;
	shr.u32 	%r924, %r923, 4;
	mad.lo.s32 	%r925, %r924, 196, %r919;
	add.s32 	%r926, %r925, %r31;
	add.s32 	%r927, %r926, %r36;
	add.s32 	%r928, %r927, -15;
	mul.wide.u32 	%rd106, %r928, 4;
	add.s64 	%rd107, %rd1, %rd106;
	ld.global.nc.f32 	%f795, [%rd107];
$L__BB0_110:
	st.shared.f32 	[%r37+212], %f795;
	mov.f32 	%f796, 0f00000000;
	@%p6 bra 	$L__BB0_112;
	shl.b32 	%r929, %r177, 2;
	mad.lo.s32 	%r930, %r177, 6, %r929;
	shl.b32 	%r931, %r177, 6;
	add.s32 	%r932, %r930, %r931;
	add.s32 	%r933, %r932, 54;
	shr.u32 	%r934, %r933, 4;
	mad.lo.s32 	%r935, %r934, 196, %r40;
	add.s32 	%r936, %r935, %r31;
	add.s32 	%r937, %r936, %r36;
	add.s32 	%r938, %r937, -15;
	mul.wide.u32 	%rd108, %r938, 4;
	add.s64 	%rd109, %rd1, %rd108;
	ld.global.nc.f32 	%f796, [%rd109];
$L__BB0_112:
	st.shared.f32 	[%r37+216], %f796;
	mov.f32 	%f797, 0f00000000;
	@%p7 bra 	$L__BB0_114;
	shl.b32 	%r939, %r177, 6;
	mad.lo.s32 	%r940, %r177, 74, 7;
	and.b32  	%r941, %r940, 15;
	shl.b32 	%r942, %r177, 2;
	mad.lo.s32 	%r943, %r177, 6, %r942;
	add.s32 	%r944, %r943, %r939;
	add.s32 	%r945, %r944, 55;
	shr.u32 	%r946, %r945, 4;
	mad.lo.s32 	%r947, %r946, 196, %r941;
	add.s32 	%r948, %r947, %r31;
	add.s32 	%r949, %r948, %r36;
	add.s32 	%r950, %r949, -15;
	mul.wide.u32 	%rd110, %r950, 4;
	add.s64 	%rd111, %rd1, %rd110;
	ld.global.nc.f32 	%f797, [%rd111];
$L__BB0_114:
	st.shared.f32 	[%r37+220], %f797;
	mov.f32 	%f798, 0f00000000;
	@%p4 bra 	$L__BB0_116;
	xor.b32  	%r951, %r35, 8;
	shl.b32 	%r952, %r177, 2;
	mad.lo.s32 	%r953, %r177, 6, %r952;
	shl.b32 	%r954, %r177, 6;
	add.s32 	%r955, %r953, %r954;
	add.s32 	%r956, %r955, 56;
	shr.u32 	%r957, %r956, 4;
	mad.lo.s32 	%r958, %r957, 196, %r951;
	add.s32 	%r959, %r958, %r31;
	add.s32 	%r960, %r959, %r36;
	add.s32 	%r961, %r960, -15;
	mul.wide.u32 	%rd112, %r961, 4;
	add.s64 	%rd113, %rd1, %rd112;
	ld.global.nc.f32 	%f798, [%rd113];
$L__BB0_116:
	st.shared.f32 	[%r37+224], %f798;
	mov.f32 	%f799, 0f00000000;
	@%p5 bra 	$L__BB0_118;
	shl.b32 	%r962, %r177, 6;
	mad.lo.s32 	%r963, %r177, 74, 9;
	and.b32  	%r964, %r963, 15;
	shl.b32 	%r965, %r177, 2;
	mad.lo.s32 	%r966, %r177, 6, %r965;
	add.s32 	%r967, %r966, %r962;
	add.s32 	%r968, %r967, 57;
	shr.u32 	%r969, %r968, 4;
	mad.lo.s32 	%r970, %r969, 196, %r964;
	add.s32 	%r971, %r970, %r31;
	add.s32 	%r972, %r971, %r36;
	add.s32 	%r973, %r972, -15;
	mul.wide.u32 	%rd114, %r973, 4;
	add.s64 	%rd115, %rd1, %rd114;
	ld.global.nc.f32 	%f799, [%rd115];
$L__BB0_118:
	st.shared.f32 	[%r37+228], %f799;
	mov.u32 	%r974, %ctaid.y;
	or.b32  	%r976, %r1283, %r974;
	setp.eq.s32 	%p184, %r976, 0;
	add.s32 	%r977, %r1283, %r974;
	setp.gt.u32 	%p185, %r977, 14;
	setp.eq.s32 	%p186, %r42, 0;
	or.pred  	%p187, %p184, %p186;
	or.pred  	%p188, %p187, %p185;
	mov.f32 	%f800, 0f00000000;
	@%p188 bra 	$L__BB0_120;
	shl.b32 	%r979, %r177, 2;
	mad.lo.s32 	%r980, %r177, 6, %r979;
	shl.b32 	%r981, %r177, 6;
	add.s32 	%r982, %r980, %r981;
	add.s32 	%r983, %r982, 58;
	shr.u32 	%r984, %r983, 4;
	mad.lo.s32 	%r985, %r984, 196, %r42;
	add.s32 	%r986, %r985, %r31;
	add.s32 	%r987, %r986, %r36;
	add.s32 	%r988, %r987, -15;
	mul.wide.u32 	%rd116, %r988, 4;
	add.s64 	%rd117, %rd1, %rd116;
	ld.global.nc.f32 	%f800, [%rd117];
$L__BB0_120:
	st.shared.f32 	[%r37+232], %f800;
	mov.u32 	%r989, %ctaid.y;
	or.b32  	%r991, %r1283, %r989;
	setp.eq.s32 	%p189, %r991, 0;
	add.s32 	%r992, %r1283, %r989;
	setp.gt.u32 	%p190, %r992, 14;
	setp.eq.s32 	%p191, %r43, 0;
	or.pred  	%p192, %p189, %p191;
	or.pred  	%p193, %p192, %p190;
	mov.f32 	%f801, 0f00000000;
	@%p193 bra 	$L__BB0_122;
	shl.b32 	%r994, %r177, 2;
	shl.b32 	%r995, %r177, 6;
	mad.lo.s32 	%r996, %r177, 6, %r994;
	add.s32 	%r997, %r996, %r995;
	add.s32 	%r998, %r997, 11;
	and.b32  	%r999, %r998, 15;
	add.s32 	%r1000, %r997, 59;
	shr.u32 	%r1001, %r1000, 4;
	mad.lo.s32 	%r1002, %r1001, 196, %r999;
	add.s32 	%r1003, %r1002, %r31;
	add.s32 	%r1004, %r1003, %r36;
	add.s32 	%r1005, %r1004, -15;
	mul.wide.u32 	%rd118, %r1005, 4;
	add.s64 	%rd119, %rd1, %rd118;
	ld.global.nc.f32 	%f801, [%rd119];
$L__BB0_122:
	st.shared.f32 	[%r37+236], %f801;
	mov.u32 	%r1006, %ctaid.y;
	or.b32  	%r1008, %r1283, %r1006;
	setp.eq.s32 	%p194, %r1008, 0;
	add.s32 	%r1009, %r1283, %r1006;
	setp.gt.u32 	%p195, %r1009, 14;
	setp.eq.s32 	%p196, %r44, 0;
	or.pred  	%p197, %p194, %p196;
	or.pred  	%p198, %p197, %p195;
	mov.f32 	%f802, 0f00000000;
	@%p198 bra 	$L__BB0_124;
	shl.b32 	%r1011, %r177, 2;
	mad.lo.s32 	%r1012, %r177, 6, %r1011;
	shl.b32 	%r1013, %r177, 6;
	add.s32 	%r1014, %r1012, %r1013;
	add.s32 	%r1015, %r1014, 60;
	shr.u32 	%r1016, %r1015, 4;
	mad.lo.s32 	%r1017, %r1016, 196, %r44;
	add.s32 	%r1018, %r1017, %r31;
	add.s32 	%r1019, %r1018, %r36;
	add.s32 	%r1020, %r1019, -15;
	mul.wide.u32 	%rd120, %r1020, 4;
	add.s64 	%rd121, %rd1, %rd120;
	ld.global.nc.f32 	%f802, [%rd121];
$L__BB0_124:
	st.shared.f32 	[%r37+240], %f802;
	mov.u32 	%r1021, %ctaid.y;
	or.b32  	%r1023, %r1283, %r1021;
	setp.eq.s32 	%p199, %r1023, 0;
	add.s32 	%r1024, %r1283, %r1021;
	setp.gt.u32 	%p200, %r1024, 14;
	mul.lo.s32 	%r1025, %r177, -68;
	mad.lo.s32 	%r1026, %r177, 74, %r1025;
	add.s32 	%r1028, %r1026, 2;
	and.b32  	%r1029, %r1028, 14;
	setp.eq.s32 	%p201, %r1029, 0;
	or.pred  	%p202, %p199, %p201;
	or.pred  	%p203, %p202, %p200;
	mov.f32 	%f803, 0f00000000;
	@%p203 bra 	$L__BB0_126;
	shl.b32 	%r1030, %r177, 2;
	shl.b32 	%r1031, %r177, 6;
	mad.lo.s32 	%r1032, %r177, 6, %r1030;
	add.s32 	%r1033, %r1032, %r1031;
	add.s32 	%r1034, %r1033, 13;
	and.b32  	%r1035, %r1034, 15;
	add.s32 	%r1036, %r1033, 61;
	shr.u32 	%r1037, %r1036, 4;
	mad.lo.s32 	%r1038, %r1037, 196, %r1035;
	add.s32 	%r1039, %r1038, %r31;
	add.s32 	%r1040, %r1039, %r36;
	add.s32 	%r1041, %r1040, -15;
	mul.wide.u32 	%rd122, %r1041, 4;
	add.s64 	%rd123, %rd1, %rd122;
	ld.global.nc.f32 	%f803, [%rd123];
$L__BB0_126:
	setp.gt.u32 	%p204, %r177, 12;
	st.shared.f32 	[%r37+244], %f803;
	@%p204 bra 	$L__BB0_152;
	mov.u32 	%r1042, %ctaid.y;
	or.b32  	%r1044, %r1283, %r1042;
	setp.eq.s32 	%p205, %r1044, 0;
	add.s32 	%r1045, %r1283, %r1042;
	setp.gt.u32 	%p206, %r1045, 14;
	setp.eq.s32 	%p207, %r45, 0;
	or.pred  	%p208, %p205, %p207;
	or.pred  	%p209, %p208, %p206;
	mov.f32 	%f804, 0f00000000;
	@%p209 bra 	$L__BB0_129;
	shl.b32 	%r1047, %r177, 2;
	mad.lo.s32 	%r1048, %r177, 6, %r1047;
	shl.b32 	%r1049, %r177, 6;
	add.s32 	%r1050, %r1048, %r1049;
	add.s32 	%r1051, %r1050, 62;
	shr.u32 	%r1052, %r1051, 4;
	mad.lo.s32 	%r1053, %r1052, 196, %r45;
	add.s32 	%r1054, %r1053, %r31;
	add.s32 	%r1055, %r1054, %r36;
	add.s32 	%r1056, %r1055, -15;
	mul.wide.u32 	%rd124, %r1056, 4;
	add.s64 	%rd125, %rd1, %rd124;
	ld.global.nc.f32 	%f804, [%rd125];
$L__BB0_129:
	st.shared.f32 	[%r37+248], %f804;
	mov.u32 	%r1057, %ctaid.y;
	or.b32  	%r1059, %r1283, %r1057;
	setp.eq.s32 	%p210, %r1059, 0;
	add.s32 	%r1060, %r1283, %r1057;
	setp.gt.u32 	%p211, %r1060, 14;
	mul.lo.s32 	%r1061, %r177, 6;
	and.b32  	%r1062, %r1061, 14;
	setp.eq.s32 	%p212, %r1062, 0;
	or.pred  	%p213, %p210, %p212;
	or.pred  	%p214, %p213, %p211;
	mov.f32 	%f805, 0f00000000;
	@%p214 bra 	$L__BB0_131;
	shl.b32 	%r1063, %r177, 2;
	mad.lo.s32 	%r1064, %r177, 6, %r1063;
	shl.b32 	%r1065, %r177, 6;
	add.s32 	%r1066, %r1064, %r1065;
	add.s32 	%r1067, %r1066, -1;
	and.b32  	%r1068, %r1067, 15;
	add.s32 	%r1069, %r1066, 63;
	shr.u32 	%r1070, %r1069, 4;
	mad.lo.s32 	%r1071, %r1070, 196, %r1068;
	add.s32 	%r1072, %r1071, %r31;
	add.s32 	%r1073, %r1072, %r36;
	add.s32 	%r1074, %r1073, -15;
	mul.wide.u32 	%rd126, %r1074, 4;
	add.s64 	%rd127, %rd1, %rd126;
	ld.global.nc.f32 	%f805, [%rd127];
$L__BB0_131:
	st.shared.f32 	[%r37+252], %f805;
	mov.f32 	%f806, 0f00000000;
	@%p3 bra 	$L__BB0_133;
	ld.global.nc.f32 	%f806, [%rd2+3076];
$L__BB0_133:
	st.shared.f32 	[%r37+256], %f806;
	mov.u32 	%r1075, %ctaid.y;
	or.b32  	%r1077, %r1283, %r1075;
	setp.eq.s32 	%p215, %r1077, 0;
	add.s32 	%r1078, %r1283, %r1075;
	setp.gt.u32 	%p216, %r1078, 14;
	mad.lo.s32 	%r1079, %r177, 6, 14;
	and.b32  	%r1080, %r1079, 14;
	setp.eq.s32 	%p217, %r1080, 0;
	or.pred  	%p218, %p215, %p217;
	or.pred  	%p219, %p218, %p216;
	mov.f32 	%f807, 0f00000000;
	@%p219 bra 	$L__BB0_135;
	mul.lo.s32 	%r1081, %r177, 74;
	or.b32  	%r1082, %r1081, 1;
	and.b32  	%r1083, %r1082, 15;
	shl.b32 	%r1084, %r177, 2;
	mad.lo.s32 	%r1085, %r177, 6, %r1084;
	shl.b32 	%r1086, %r177, 6;
	add.s32 	%r1087, %r1085, %r1086;
	add.s32 	%r1088, %r1087, 65;
	shr.u32 	%r1089, %r1088, 4;
	mad.lo.s32 	%r1090, %r1089, 196, %r1083;
	add.s32 	%r1091, %r1090, %r31;
	add.s32 	%r1092, %r1091, %r36;
	add.s32 	%r1093, %r1092, -15;
	mul.wide.u32 	%rd128, %r1093, 4;
	add.s64 	%rd129, %rd1, %rd128;
	ld.global.nc.f32 	%f807, [%rd129];
$L__BB0_135:
	st.shared.f32 	[%r37+260], %f807;
	mov.u32 	%r1094, %ctaid.y;
	or.b32  	%r1096, %r1283, %r1094;
	setp.eq.s32 	%p220, %r1096, 0;
	add.s32 	%r1097, %r1283, %r1094;
	setp.gt.u32 	%p221, %r1097, 14;
	setp.eq.s32 	%p222, %r38, 0;
	or.pred  	%p223, %p220, %p222;
	or.pred  	%p224, %p223, %p221;
	mov.f32 	%f808, 0f00000000;
	@%p224 bra 	$L__BB0_137;
	shl.b32 	%r1099, %r177, 2;
	mad.lo.s32 	%r1100, %r177, 6, %r1099;
	shl.b32 	%r1101, %r177, 6;
	add.s32 	%r1102, %r1100, %r1101;
	add.s32 	%r1103, %r1102, 66;
	shr.u32 	%r1104, %r1103, 4;
	mad.lo.s32 	%r1105, %r1104, 196, %r38;
	add.s32 	%r1106, %r1105, %r31;
	add.s32 	%r1107, %r1106, %r36;
	add.s32 	%r1108, %r1107, -15;
	mul.wide.u32 	%rd130, %r1108, 4;
	add.s64 	%rd131, %rd1, %rd130;
	ld.global.nc.f32 	%f808, [%rd131];
$L__BB0_137:
	st.shared.f32 	[%r37+264], %f808;
	mov.u32 	%r1109, %ctaid.y;
	or.b32  	%r1111, %r1283, %r1109;
	setp.eq.s32 	%p225, %r1111, 0;
	add.s32 	%r1112, %r1283, %r1109;
	setp.gt.u32 	%p226, %r1112, 14;
	mad.lo.s32 	%r1113, %r177, 6, 12;
	and.b32  	%r1114, %r1113, 14;
	setp.eq.s32 	%p227, %r1114, 0;
	or.pred  	%p228, %p225, %p227;
	or.pred  	%p229, %p228, %p226;
	mov.f32 	%f809, 0f00000000;
	@%p229 bra 	$L__BB0_139;
	shl.b32 	%r1115, %r177, 6;
	mad.lo.s32 	%r1116, %r177, 74, 3;
	and.b32  	%r1117, %r1116, 15;
	shl.b32 	%r1118, %r177, 2;
	mad.lo.s32 	%r1119, %r177, 6, %r1118;
	add.s32 	%r1120, %r1119, %r1115;
	add.s32 	%r1121, %r1120, 67;
	shr.u32 	%r1122, %r1121, 4;
	mad.lo.s32 	%r1123, %r1122, 196, %r1117;
	add.s32 	%r1124, %r1123, %r31;
	add.s32 	%r1125, %r1124, %r36;
	add.s32 	%r1126, %r1125, -15;
	mul.wide.u32 	%rd132, %r1126, 4;
	add.s64 	%rd133, %rd1, %rd132;
	ld.global.nc.f32 	%f809, [%rd133];
$L__BB0_139:
	st.shared.f32 	[%r37+268], %f809;
	mov.u32 	%r1127, %ctaid.y;
	or.b32  	%r1129, %r1283, %r1127;
	setp.eq.s32 	%p230, %r1129, 0;
	add.s32 	%r1130, %r1283, %r1127;
	setp.gt.u32 	%p231, %r1130, 14;
	setp.eq.s32 	%p232, %r39, 0;
	or.pred  	%p233, %p230, %p232;
	or.pred  	%p234, %p233, %p231;
	mov.f32 	%f810, 0f00000000;
	@%p234 bra 	$L__BB0_141;
	shl.b32 	%r1132, %r177, 2;
	mad.lo.s32 	%r1133, %r177, 6, %r1132;
	shl.b32 	%r1134, %r177, 6;
	add.s32 	%r1135, %r1133, %r1134;
	add.s32 	%r1136, %r1135, 68;
	shr.u32 	%r1137, %r1136, 4;
	mad.lo.s32 	%r1138, %r1137, 196, %r39;
	add.s32 	%r1139, %r1138, %r31;
	add.s32 	%r1140, %r1139, %r36;
	add.s32 	%r1141, %r1140, -15;
	mul.wide.u32 	%rd134, %r1141, 4;
	add.s64 	%rd135, %rd1, %rd134;
	ld.global.nc.f32 	%f810, [%rd135];
$L__BB0_141:
	st.shared.f32 	[%r37+272], %f810;
	mov.u32 	%r1142, %ctaid.y;
	or.b32  	%r1144, %r1283, %r1142;
	setp.eq.s32 	%p235, %r1144, 0;
	add.s32 	%r1145, %r1283, %r1142;
	setp.gt.u32 	%p236, %r1145, 14;
	mad.lo.s32 	%r1146, %r177, 6, 10;
	and.b32  	%r1147, %r1146, 14;
	setp.eq.s32 	%p237, %r1147, 0;
	or.pred  	%p238, %p235, %p237;
	or.pred  	%p239, %p238, %p236;
	mov.f32 	%f811, 0f00000000;
	@%p239 bra 	$L__BB0_143;
	shl.b32 	%r1148, %r177, 6;
	mad.lo.s32 	%r1149, %r177, 74, 5;
	and.b32  	%r1150, %r1149, 15;
	shl.b32 	%r1151, %r177, 2;
	mad.lo.s32 	%r1152, %r177, 6, %r1151;
	add.s32 	%r1153, %r1152, %r1148;
	add.s32 	%r1154, %r1153, 69;
	shr.u32 	%r1155, %r1154, 4;
	mad.lo.s32 	%r1156, %r1155, 196, %r1150;
	add.s32 	%r1157, %r1156, %r31;
	add.s32 	%r1158, %r1157, %r36;
	add.s32 	%r1159, %r1158, -15;
	mul.wide.u32 	%rd136, %r1159, 4;
	add.s64 	%rd137, %rd1, %rd136;
	ld.global.nc.f32 	%f811, [%rd137];
$L__BB0_143:
	st.shared.f32 	[%r37+276], %f811;
	mov.u32 	%r1160, %ctaid.y;
	or.b32  	%r1162, %r1283, %r1160;
	setp.eq.s32 	%p240, %r1162, 0;
	add.s32 	%r1163, %r1283, %r1160;
	setp.gt.u32 	%p241, %r1163, 14;
	setp.eq.s32 	%p242, %r40, 0;
	or.pred  	%p243, %p240, %p242;
	or.pred  	%p244, %p243, %p241;
	mov.f32 	%f812, 0f00000000;
	@%p244 bra 	$L__BB0_145;
	shl.b32 	%r1165, %r177, 2;
	mad.lo.s32 	%r1166, %r177, 6, %r1165;
	shl.b32 	%r1167, %r177, 6;
	add.s32 	%r1168, %r1166, %r1167;
	add.s32 	%r1169, %r1168, 70;
	shr.u32 	%r1170, %r1169, 4;
	mad.lo.s32 	%r1171, %r1170, 196, %r40;
	add.s32 	%r1172, %r1171, %r31;
	add.s32 	%r1173, %r1172, %r36;
	add.s32 	%r1174, %r1173, -15;
	mul.wide.u32 	%rd138, %r1174, 4;
	add.s64 	%rd139, %rd1, %rd138;
	ld.global.nc.f32 	%f812, [%rd139];
$L__BB0_145:
	st.shared.f32 	[%r37+280], %f812;
	mov.f32 	%f813, 0f00000000;
	@%p7 bra 	$L__BB0_147;
	shl.b32 	%r1175, %r177, 6;
	mad.lo.s32 	%r1176, %r177, 74, 7;
	and.b32  	%r1177, %r1176, 15;
	shl.b32 	%r1178, %r177, 2;
	mad.lo.s32 	%r1179, %r177, 6, %r1178;
	add.s32 	%r1180, %r1179, %r1175;
	add.s32 	%r1181, %r1180, 71;
	shr.u32 	%r1182, %r1181, 4;
	mad.lo.s32 	%r1183, %r1182, 196, %r1177;
	add.s32 	%r1184, %r1183, %r31;
	add.s32 	%r1185, %r1184, %r36;
	add.s32 	%r1186, %r1185, -15;
	mul.wide.u32 	%rd140, %r1186, 4;
	add.s64 	%rd141, %rd1, %rd140;
	ld.global.nc.f32 	%f813, [%rd141];
$L__BB0_147:
	st.shared.f32 	[%r37+284], %f813;
	mov.f32 	%f814, 0f00000000;
	@%p4 bra 	$L__BB0_149;
	xor.b32  	%r1187, %r35, 8;
	shl.b32 	%r1188, %r177, 2;
	mad.lo.s32 	%r1189, %r177, 6, %r1188;
	shl.b32 	%r1190, %r177, 6;
	add.s32 	%r1191, %r1189, %r1190;
	add.s32 	%r1192, %r1191, 72;
	shr.u32 	%r1193, %r1192, 4;
	mad.lo.s32 	%r1194, %r1193, 196, %r1187;
	add.s32 	%r1195, %r1194, %r31;
	add.s32 	%r1196, %r1195, %r36;
	add.s32 	%r1197, %r1196, -15;
	mul.wide.u32 	%rd142, %r1197, 4;
	add.s64 	%rd143, %rd1, %rd142;
	ld.global.nc.f32 	%f814, [%rd143];
$L__BB0_149:
	st.shared.f32 	[%r37+288], %f814;
	mov.f32 	%f815, 0f00000000;
	@%p5 bra 	$L__BB0_151;
	shl.b32 	%r1198, %r177, 6;
	mad.lo.s32 	%r1199, %r177, 74, 9;
	and.b32  	%r1200, %r1199, 15;
	shl.b32 	%r1201, %r177, 2;
	mad.lo.s32 	%r1202, %r177, 6, %r1201;
	add.s32 	%r1203, %r1202, %r1198;
	add.s32 	%r1204, %r1203, 73;
	shr.u32 	%r1205, %r1204, 4;
	mad.lo.s32 	%r1206, %r1205, 196, %r1200;
	add.s32 	%r1207, %r1206, %r31;
	add.s32 	%r1208, %r1207, %r36;
	add.s32 	%r1209, %r1208, -15;
	mul.wide.u32 	%rd144, %r1209, 4;
	add.s64 	%rd145, %rd1, %rd144;
	ld.global.nc.f32 	%f815, [%rd145];
$L__BB0_151:
	st.shared.f32 	[%r37+292], %f815;
$L__BB0_152:
	ld.param.u64 	%rd206, [default_function_kernel0_param_1];
	setp.gt.u32 	%p245, %r177, 12;
	mul.lo.s32 	%r46, %r1283, 3;
	add.s32 	%r1210, %r46, %r32;
	add.s32 	%r1211, %r1210, %r2;
	add.s32 	%r1212, %r1211, %r1;
	cvta.to.global.u64 	%rd3, %rd206;
	mul.wide.u32 	%rd146, %r1212, 4;
	add.s64 	%rd147, %rd3, %rd146;
	ld.global.nc.f32 	%f232, [%rd147];
	mov.u32 	%r1213, _ZZ24default_function_kernel0E13kernel_shared;
	mad.lo.s32 	%r47, %r177, 112, %r1213;
	st.shared.f32 	[%r47], %f232;
	add.s32 	%r1215, %r1214, %r46;
	mul.wide.u32 	%rd148, %r1215, 4;
	add.s64 	%rd149, %rd3, %rd148;
	ld.global.nc.f32 	%f233, [%rd149];
	st.shared.f32 	[%r47+4], %f233;
	add.s32 	%r1217, %r1216, %r46;
	mul.wide.u32 	%rd150, %r1217, 4;
	add.s64 	%rd151, %rd3, %rd150;
	ld.global.nc.f32 	%f234, [%rd151];
	st.shared.f32 	[%r47+8], %f234;
	add.s32 	%r1219, %r1218, %r46;
	mul.wide.u32 	%rd152, %r1219, 4;
	add.s64 	%rd153, %rd3, %rd152;
	ld.global.nc.f32 	%f235, [%rd153];
	st.shared.f32 	[%r47+12], %f235;
	add.s32 	%r1221, %r1220, %r46;
	mul.wide.u32 	%rd154, %r1221, 4;
	add.s64 	%rd155, %rd3, %rd154;
	ld.global.nc.f32 	%f236, [%rd155];
	st.shared.f32 	[%r47+16], %f236;
	add.s32 	%r1223, %r1222, %r46;
	mul.wide.u32 	%rd156, %r1223, 4;
	add.s64 	%rd157, %rd3, %rd156;
	ld.global.nc.f32 	%f237, [%rd157];
	st.shared.f32 	[%r47+20], %f237;
	add.s32 	%r1225, %r1224, %r46;
	mul.wide.u32 	%rd158, %r1225, 4;
	add.s64 	%rd159, %rd3, %rd158;
	ld.global.nc.f32 	%f238, [%rd159];
	st.shared.f32 	[%r47+24], %f238;
	add.s32 	%r1227, %r1226, %r46;
	mul.wide.u32 	%rd160, %r1227, 4;
	add.s64 	%rd161, %rd3, %rd160;
	ld.global.nc.f32 	%f239, [%rd161];
	st.shared.f32 	[%r47+28], %f239;
	add.s32 	%r1229, %r1228, %r46;
	mul.wide.u32 	%rd162, %r1229, 4;
	add.s64 	%rd163, %rd3, %rd162;
	ld.global.nc.f32 	%f240, [%rd163];
	st.shared.f32 	[%r47+32], %f240;
	add.s32 	%r1231, %r1230, %r46;
	mul.wide.u32 	%rd164, %r1231, 4;
	add.s64 	%rd165, %rd3, %rd164;
	ld.global.nc.f32 	%f241, [%rd165];
	st.shared.f32 	[%r47+36], %f241;
	add.s32 	%r1233, %r1232, %r46;
	mul.wide.u32 	%rd166, %r1233, 4;
	add.s64 	%rd167, %rd3, %rd166;
	ld.global.nc.f32 	%f242, [%rd167];
	st.shared.f32 	[%r47+40], %f242;
	add.s32 	%r1235, %r1234, %r46;
	mul.wide.u32 	%rd168, %r1235, 4;
	add.s64 	%rd169, %rd3, %rd168;
	ld.global.nc.f32 	%f243, [%rd169];
	st.shared.f32 	[%r47+44], %f243;
	add.s32 	%r1237, %r1236, %r46;
	mul.wide.u32 	%rd170, %r1237, 4;
	add.s64 	%rd171, %rd3, %rd170;
	ld.global.nc.f32 	%f244, [%rd171];
	st.shared.f32 	[%r47+48], %f244;
	add.s32 	%r1239, %r1238, %r46;
	mul.wide.u32 	%rd172, %r1239, 4;
	add.s64 	%rd173, %rd3, %rd172;
	ld.global.nc.f32 	%f245, [%rd173];
	st.shared.f32 	[%r47+52], %f245;
	add.s32 	%r1241, %r1240, %r46;
	mul.wide.u32 	%rd174, %r1241, 4;
	add.s64 	%rd175, %rd3, %rd174;
	ld.global.nc.f32 	%f246, [%rd175];
	st.shared.f32 	[%r47+56], %f246;
	add.s32 	%r1243, %r1242, %r46;
	mul.wide.u32 	%rd176, %r1243, 4;
	add.s64 	%rd177, %rd3, %rd176;
	ld.global.nc.f32 	%f247, [%rd177];
	st.shared.f32 	[%r47+60], %f247;
	add.s32 	%r1245, %r1244, %r46;
	mul.wide.u32 	%rd178, %r1245, 4;
	add.s64 	%rd179, %rd3, %rd178;
	ld.global.nc.f32 	%f248, [%rd179];
	st.shared.f32 	[%r47+64], %f248;
	add.s32 	%r1247, %r1246, %r46;
	mul.wide.u32 	%rd180, %r1247, 4;
	add.s64 	%rd181, %rd3, %rd180;
	ld.global.nc.f32 	%f249, [%rd181];
	st.shared.f32 	[%r47+68], %f249;
	add.s32 	%r1249, %r1248, %r46;
	mul.wide.u32 	%rd182, %r1249, 4;
	add.s64 	%rd183, %rd3, %rd182;
	ld.global.nc.f32 	%f250, [%rd183];
	st.shared.f32 	[%r47+72], %f250;
	add.s32 	%r1251, %r1250, %r46;
	mul.wide.u32 	%rd184, %r1251, 4;
	add.s64 	%rd185, %rd3, %rd184;
	ld.global.nc.f32 	%f251, [%rd185];
	st.shared.f32 	[%r47+76], %f251;
	@%p245 bra 	$L__BB0_154;
	add.s32 	%r1253, %r1252, %r46;
	mul.wide.u32 	%rd186, %r1253, 4;
	add.s64 	%rd187, %rd3, %rd186;
	ld.global.nc.f32 	%f252, [%rd187];
	st.shared.f32 	[%r47+80], %f252;
	add.s32 	%r1255, %r1254, %r46;
	mul.wide.u32 	%rd188, %r1255, 4;
	add.s64 	%rd189, %rd3, %rd188;
	ld.global.nc.f32 	%f253, [%rd189];
	st.shared.f32 	[%r47+84], %f253;
	add.s32 	%r1257, %r1256, %r46;
	mul.wide.u32 	%rd190, %r1257, 4;
	add.s64 	%rd191, %rd3, %rd190;
	ld.global.nc.f32 	%f254, [%rd191];
	st.shared.f32 	[%r47+88], %f254;
	add.s32 	%r1259, %r1258, %r46;
	mul.wide.u32 	%rd192, %r1259, 4;
	add.s64 	%rd193, %rd3, %rd192;
	ld.global.nc.f32 	%f255, [%rd193];
	st.shared.f32 	[%r47+92], %f255;
	add.s32 	%r1261, %r1260, %r46;
	mul.wide.u32 	%rd194, %r1261, 4;
	add.s64 	%rd195, %rd3, %rd194;
	ld.global.nc.f32 	%f256, [%rd195];
	st.shared.f32 	[%r47+96], %f256;
	add.s32 	%r1263, %r1262, %r46;
	mul.wide.u32 	%rd196, %r1263, 4;
	add.s64 	%rd197, %rd3, %rd196;
	ld.global.nc.f32 	%f257, [%rd197];
	st.shared.f32 	[%r47+100], %f257;
	add.s32 	%r1265, %r1264, %r46;
	mul.wide.u32 	%rd198, %r1265, 4;
	add.s64 	%rd199, %rd3, %rd198;
	ld.global.nc.f32 	%f258, [%rd199];
	st.shared.f32 	[%r47+104], %f258;
	add.s32 	%r1267, %r1266, %r46;
	mul.wide.u32 	%rd200, %r1267, 4;
	add.s64 	%rd201, %rd3, %rd200;
	ld.global.nc.f32 	%f259, [%rd201];
	st.shared.f32 	[%r47+108], %f259;
$L__BB0_154:
	bar.sync 	0;
	mov.b32 	%r1284, 0;
	mov.pred 	%p251, -1;
$L__BB0_155:
	mov.pred 	%p8, %p251;
	shl.b32 	%r1270, %r1284, 9;
	mov.u32 	%r49, %tid.x;
	add.s32 	%r1271, %r1270, %r49;
	shl.b32 	%r1272, %r1271, 2;
	mov.u32 	%r1273, _ZZ24default_function_kernel0E15pad_temp_shared;
	add.s32 	%r1274, %r1273, %r1272;
	ld.shared.f32 	%f260, [%r1274];
	ld.shared.f32 	%f261, [%r1274+4];
	ld.shared.f32 	%f262, [%r1274+8];
	ld.shared.f32 	%f263, [%r1274+64];
	ld.shared.f32 	%f264, [%r1274+68];
	ld.shared.f32 	%f265, [%r1274+72];
	ld.shared.f32 	%f266, [%r1274+128];
	ld.shared.f32 	%f267, [%r1274+132];
	ld.shared.f32 	%f268, [%r1274+136];
	ld.shared.f32 	%f269, [%r1274+192];
	ld.shared.f32 	%f270, [%r1274+196];
	ld.shared.f32 	%f271, [%r1274+200];
	ld.shared.f32 	%f272, [%r1274+256];
	ld.shared.f32 	%f273, [%r1274+260];
	ld.shared.f32 	%f274, [%r1274+264];
	ld.shared.f32 	%f275, [%r1274+320];
	ld.shared.f32 	%f276, [%r1274+324];
	ld.shared.f32 	%f277, [%r1274+328];
	ld.shared.f32 	%f278, [%r1274+384];
	ld.shared.f32 	%f279, [%r1274+388];
	ld.shared.f32 	%f280, [%r1274+392];
	ld.shared.f32 	%f281, [%r1274+448];
	ld.shared.f32 	%f282, [%r1274+452];
	ld.shared.f32 	%f283, [%r1274+456];
	ld.shared.f32 	%f284, [%r1274+512];
	ld.shared.f32 	%f285, [%r1274+516];
	ld.shared.f32 	%f286, [%r1274+520];
	ld.shared.f32 	%f287, [%r1274+576];
	ld.shared.f32 	%f288, [%r1274+580];
	ld.shared.f32 	%f289, [%r1274+584];
	ld.shared.f32 	%f290, [%r1274+640];
	ld.shared.f32 	%f291, [%r1274+644];
	ld.shared.f32 	%f292, [%r1274+648];
	ld.shared.f32 	%f293, [%r1274+704];
	ld.shared.f32 	%f294, [%r1274+708];
	ld.shared.f32 	%f295, [%r1274+712];
	ld.shared.f32 	%f296, [%r1274+768];
	ld.shared.f32 	%f297, [%r1274+772];
	ld.shared.f32 	%f298, [%r1274+776];
	ld.shared.f32 	%f299, [%r1274+832];
	ld.shared.f32 	%f300, [%r1274+836];
	ld.shared.f32 	%f301, [%r1274+840];
	ld.shared.f32 	%f302, [%r1274+896];
	ld.shared.f32 	%f303, [%r1274+900];
	ld.shared.f32 	%f304, [%r1274+904];
	ld.shared.f32 	%f305, [%r1274+960];
	ld.shared.f32 	%f306, [%r1274+964];
	ld.shared.f32 	%f307, [%r1274+968];
	ld.shared.f32 	%f308, [%r1274+1024];
	ld.shared.f32 	%f309, [%r1274+1028];
	ld.shared.f32 	%f310, [%r1274+1032];
	ld.shared.f32 	%f311, [%r1274+1088];
	ld.shared.f32 	%f312, [%r1274+1092];
	ld.shared.f32 	%f313, [%r1274+1096];
	ld.shared.f32 	%f314, [%r1274+1152];
	ld.shared.f32 	%f315, [%r1274+1156];
	ld.shared.f32 	%f316, [%r1274+1160];
	ld.shared.f32 	%f317, [%r1274+1216];
	ld.shared.f32 	%f318, [%r1274+1220];
	ld.shared.f32 	%f319, [%r1274+1224];
	ld.shared.f32 	%f320, [%r1274+1280];
	ld.shared.f32 	%f321, [%r1274+1284];
	ld.shared.f32 	%f322, [%r1274+1288];
	ld.shared.f32 	%f323, [%r1274+1344];
	ld.shared.f32 	%f324, [%r1274+1348];
	ld.shared.f32 	%f325, [%r1274+1352];
	ld.shared.f32 	%f326, [%r1274+1408];
	ld.shared.f32 	%f327, [%r1274+1412];
	ld.shared.f32 	%f328, [%r1274+1416];
	ld.shared.f32 	%f329, [%r1274+1472];
	ld.shared.f32 	%f330, [%r1274+1476];
	ld.shared.f32 	%f331, [%r1274+1480];
	ld.shared.f32 	%f332, [%r1274+1536];
	ld.shared.f32 	%f333, [%r1274+1540];
	ld.shared.f32 	%f334, [%r1274+1544];
	ld.shared.f32 	%f335, [%r1274+1600];
	ld.shared.f32 	%f336, [%r1274+1604];
	ld.shared.f32 	%f337, [%r1274+1608];
	ld.shared.f32 	%f338, [%r1274+1664];
	ld.shared.f32 	%f339, [%r1274+1668];
	ld.shared.f32 	%f340, [%r1274+1672];
	ld.shared.f32 	%f341, [%r1274+1728];
	ld.shared.f32 	%f342, [%r1274+1732];
	ld.shared.f32 	%f343, [%r1274+1736];
	ld.shared.f32 	%f344, [%r1274+1792];
	ld.shared.f32 	%f345, [%r1274+1796];
	ld.shared.f32 	%f346, [%r1274+1800];
	ld.shared.f32 	%f347, [%r1274+1856];
	ld.shared.f32 	%f348, [%r1274+1860];
	ld.shared.f32 	%f349, [%r1274+1864];
	ld.shared.f32 	%f350, [%r1274+1920];
	ld.shared.f32 	%f351, [%r1274+1924];
	ld.shared.f32 	%f352, [%r1274+1928];
	ld.shared.f32 	%f353, [%r1274+1984];
	ld.shared.f32 	%f354, [%r1274+1988];
	ld.shared.f32 	%f355, [%r1274+1992];
	mov.u32 	%r1275, _ZZ24default_function_kernel0E13kernel_shared;
	mad.lo.s32 	%r1276, %r1284, 384, %r1275;
	ld.shared.f32 	%f356, [%r1276];
	ld.shared.f32 	%f357, [%r1276+4];
	ld.shared.f32 	%f358, [%r1276+8];
	ld.shared.f32 	%f359, [%r1276+12];
	ld.shared.f32 	%f360, [%r1276+16];
	ld.shared.f32 	%f361, [%r1276+20];
	ld.shared.f32 	%f362, [%r1276+24];
	ld.shared.f32 	%f363, [%r1276+28];
	ld.shared.f32 	%f364, [%r1276+32];
	ld.shared.f32 	%f365, [%r1276+36];
	ld.shared.f32 	%f366, [%r1276+40];
	ld.shared.f32 	%f367, [%r1276+44];
	ld.shared.f32 	%f368, [%r1276+48];
	ld.shared.f32 	%f369, [%r1276+52];
	ld.shared.f32 	%f370, [%r1276+56];
	ld.shared.f32 	%f371, [%r1276+60];
	ld.shared.f32 	%f372, [%r1276+64];
	ld.shared.f32 	%f373, [%r1276+68];
	ld.shared.f32 	%f374, [%r1276+72];
	ld.shared.f32 	%f375, [%r1276+76];
	ld.shared.f32 	%f376, [%r1276+80];
	ld.shared.f32 	%f377, [%r1276+84];
	ld.shared.f32 	%f378, [%r1276+88];
	ld.shared.f32 	%f379, [%r1276+92];
	ld.shared.f32 	%f380, [%r1276+96];
	ld.shared.f32 	%f381, [%r1276+100];
	ld.shared.f32 	%f382, [%r1276+104];
	ld.shared.f32 	%f383, [%r1276+108];
	ld.shared.f32 	%f384, [%r1276+112];
	ld.shared.f32 	%f385, [%r1276+116];
	ld.shared.f32 	%f386, [%r1276+120];
	ld.shared.f32 	%f387, [%r1276+124];
	ld.shared.f32 	%f388, [%r1276+128];
	ld.shared.f32 	%f389, [%r1276+132];
	ld.shared.f32 	%f390, [%r1276+136];
	ld.shared.f32 	%f391, [%r1276+140];
	ld.shared.f32 	%f392, [%r1276+144];
	ld.shared.f32 	%f393, [%r1276+148];
	ld.shared.f32 	%f394, [%r1276+152];
	ld.shared.f32 	%f395, [%r1276+156];
	ld.shared.f32 	%f396, [%r1276+160];
	ld.shared.f32 	%f397, [%r1276+164];
	ld.shared.f32 	%f398, [%r1276+168];
	ld.shared.f32 	%f399, [%r1276+172];
	ld.shared.f32 	%f400, [%r1276+176];
	ld.shared.f32 	%f401, [%r1276+180];
	ld.shared.f32 	%f402, [%r1276+184];
	ld.shared.f32 	%f403, [%r1276+188];
	ld.shared.f32 	%f404, [%r1276+192];
	ld.shared.f32 	%f405, [%r1276+196];
	ld.shared.f32 	%f406, [%r1276+200];
	ld.shared.f32 	%f407, [%r1276+204];
	ld.shared.f32 	%f408, [%r1276+208];
	ld.shared.f32 	%f409, [%r1276+212];
	ld.shared.f32 	%f410, [%r1276+216];
	ld.shared.f32 	%f411, [%r1276+220];
	ld.shared.f32 	%f412, [%r1276+224];
	ld.shared.f32 	%f413, [%r1276+228];
	ld.shared.f32 	%f414, [%r1276+232];
	ld.shared.f32 	%f415, [%r1276+236];
	ld.shared.f32 	%f416, [%r1276+240];
	ld.shared.f32 	%f417, [%r1276+244];
	ld.shared.f32 	%f418, [%r1276+248];
	ld.shared.f32 	%f419, [%r1276+252];
	ld.shared.f32 	%f420, [%r1276+256];
	ld.shared.f32 	%f421, [%r1276+260];
	ld.shared.f32 	%f422, [%r1276+264];
	ld.shared.f32 	%f423, [%r1276+268];
	ld.shared.f32 	%f424, [%r1276+272];
	ld.shared.f32 	%f425, [%r1276+276];
	ld.shared.f32 	%f426, [%r1276+280];
	ld.shared.f32 	%f427, [%r1276+284];
	ld.shared.f32 	%f428, [%r1276+288];
	ld.shared.f32 	%f429, [%r1276+292];
	ld.shared.f32 	%f430, [%r1276+296];
	ld.shared.f32 	%f431, [%r1276+300];
	ld.shared.f32 	%f432, [%r1276+304];
	ld.shared.f32 	%f433, [%r1276+308];
	ld.shared.f32 	%f434, [%r1276+312];
	ld.shared.f32 	%f435, [%r1276+316];
	ld.shared.f32 	%f436, [%r1276+320];
	ld.shared.f32 	%f437, [%r1276+324];
	ld.shared.f32 	%f438, [%r1276+328];
	ld.shared.f32 	%f439, [%r1276+332];
	ld.shared.f32 	%f440, [%r1276+336];
	ld.shared.f32 	%f441, [%r1276+340];
	ld.shared.f32 	%f442, [%r1276+344];
	ld.shared.f32 	%f443, [%r1276+348];
	ld.shared.f32 	%f444, [%r1276+352];
	ld.shared.f32 	%f445, [%r1276+356];
	ld.shared.f32 	%f446, [%r1276+360];
	ld.shared.f32 	%f447, [%r1276+364];
	ld.shared.f32 	%f448, [%r1276+368];
	ld.shared.f32 	%f449, [%r1276+372];
	ld.shared.f32 	%f450, [%r1276+376];
	ld.shared.f32 	%f451, [%r1276+380];
	ld.shared.f32 	%f452, [%r1276+768];
	ld.shared.f32 	%f453, [%r1276+772];
	ld.shared.f32 	%f454, [%r1276+776];
	ld.shared.f32 	%f455, [%r1276+780];
	ld.shared.f32 	%f456, [%r1276+784];
	ld.shared.f32 	%f457, [%r1276+788];
	ld.shared.f32 	%f458, [%r1276+792];
	ld.shared.f32 	%f459, [%r1276+796];
	ld.shared.f32 	%f460, [%r1276+800];
	ld.shared.f32 	%f461, [%r1276+804];
	ld.shared.f32 	%f462, [%r1276+808];
	ld.shared.f32 	%f463, [%r1276+812];
	ld.shared.f32 	%f464, [%r1276+816];
	ld.shared.f32 	%f465, [%r1276+820];
	ld.shared.f32 	%f466, [%r1276+824];
	ld.shared.f32 	%f467, [%r1276+828];
	ld.shared.f32 	%f468, [%r1276+832];
	ld.shared.f32 	%f469, [%r1276+836];
	ld.shared.f32 	%f470, [%r1276+840];
	ld.shared.f32 	%f471, [%r1276+844];
	ld.shared.f32 	%f472, [%r1276+848];
	ld.shared.f32 	%f473, [%r1276+852];
	ld.shared.f32 	%f474, [%r1276+856];
	ld.shared.f32 	%f475, [%r1276+860];
	ld.shared.f32 	%f476, [%r1276+864];
	ld.shared.f32 	%f477, [%r1276+868];
	ld.shared.f32 	%f478, [%r1276+872];
	ld.shared.f32 	%f479, [%r1276+876];
	ld.shared.f32 	%f480, [%r1276+880];
	ld.shared.f32 	%f481, [%r1276+884];
	ld.shared.f32 	%f482, [%r1276+888];
	ld.shared.f32 	%f483, [%r1276+892];
	ld.shared.f32 	%f484, [%r1276+896];
	ld.shared.f32 	%f485, [%r1276+900];
	ld.shared.f32 	%f486, [%r1276+904];
	ld.shared.f32 	%f487, [%r1276+908];
	ld.shared.f32 	%f488, [%r1276+912];
	ld.shared.f32 	%f489, [%r1276+916];
	ld.shared.f32 	%f490, [%r1276+920];
	ld.shared.f32 	%f491, [%r1276+924];
	ld.shared.f32 	%f492, [%r1276+928];
	ld.shared.f32 	%f493, [%r1276+932];
	ld.shared.f32 	%f494, [%r1276+936];
	ld.shared.f32 	%f495, [%r1276+940];
	ld.shared.f32 	%f496, [%r1276+944];
	ld.shared.f32 	%f497, [%r1276+948];
	ld.shared.f32 	%f498, [%r1276+952];
	ld.shared.f32 	%f499, [%r1276+956];
	ld.shared.f32 	%f500, [%r1276+960];
	ld.shared.f32 	%f501, [%r1276+964];
	ld.shared.f32 	%f502, [%r1276+968];
	ld.shared.f32 	%f503, [%r1276+972];
	ld.shared.f32 	%f504, [%r1276+976];
	ld.shared.f32 	%f505, [%r1276+980];
	ld.shared.f32 	%f506, [%r1276+984];
	ld.shared.f32 	%f507, [%r1276+988];
	ld.shared.f32 	%f508, [%r1276+992];
	ld.shared.f32 	%f509, [%r1276+996];
	ld.shared.f32 	%f510, [%r1276+1000];
	ld.shared.f32 	%f511, [%r1276+1004];
	ld.shared.f32 	%f512, [%r1276+1008];
	ld.shared.f32 	%f513, [%r1276+1012];
	ld.shared.f32 	%f514, [%r1276+1016];
	ld.shared.f32 	%f515, [%r1276+1020];
	ld.shared.f32 	%f516, [%r1276+1024];
	ld.shared.f32 	%f517, [%r1276+1028];
	ld.shared.f32 	%f518, [%r1276+1032];
	ld.shared.f32 	%f519, [%r1276+1036];
	ld.shared.f32 	%f520, [%r1276+1040];
	ld.shared.f32 	%f521, [%r1276+1044];
	ld.shared.f32 	%f522, [%r1276+1048];
	ld.shared.f32 	%f523, [%r1276+1052];
	ld.shared.f32 	%f524, [%r1276+1056];
	ld.shared.f32 	%f525, [%r1276+1060];
	ld.shared.f32 	%f526, [%r1276+1064];
	ld.shared.f32 	%f527, [%r1276+1068];
	ld.shared.f32 	%f528, [%r1276+1072];
	ld.shared.f32 	%f529, [%r1276+1076];
	ld.shared.f32 	%f530, [%r1276+1080];
	ld.shared.f32 	%f531, [%r1276+1084];
	ld.shared.f32 	%f532, [%r1276+1088];
	ld.shared.f32 	%f533, [%r1276+1092];
	ld.shared.f32 	%f534, [%r1276+1096];
	ld.shared.f32 	%f535, [%r1276+1100];
	ld.shared.f32 	%f536, [%r1276+1104];
	ld.shared.f32 	%f537, [%r1276+1108];
	ld.shared.f32 	%f538, [%r1276+1112];
	ld.shared.f32 	%f539, [%r1276+1116];
	ld.shared.f32 	%f540, [%r1276+1120];
	ld.shared.f32 	%f541, [%r1276+1124];
	ld.shared.f32 	%f542, [%r1276+1128];
	ld.shared.f32 	%f543, [%r1276+1132];
	ld.shared.f32 	%f544, [%r1276+1136];
	ld.shared.f32 	%f545, [%r1276+1140];
	ld.shared.f32 	%f546, [%r1276+1144];
	ld.shared.f32 	%f547, [%r1276+1148];
	fma.rn.f32 	%f548, %f260, %f356, %f817;
	fma.rn.f32 	%f549, %f260, %f452, %f816;
	fma.rn.f32 	%f550, %f261, %f357, %f548;
	fma.rn.f32 	%f551, %f261, %f453, %f549;
	fma.rn.f32 	%f552, %f262, %f358, %f550;
	fma.rn.f32 	%f553, %f262, %f454, %f551;
	fma.rn.f32 	%f554, %f263, %f359, %f552;
	fma.rn.f32 	%f555, %f263, %f455, %f553;
	fma.rn.f32 	%f556, %f264, %f360, %f554;
	fma.rn.f32 	%f557, %f264, %f456, %f555;
	fma.rn.f32 	%f558, %f265, %f361, %f556;
	fma.rn.f32 	%f559, %f265, %f457, %f557;
	fma.rn.f32 	%f560, %f266, %f362, %f558;
	fma.rn.f32 	%f561, %f266, %f458, %f559;
	fma.rn.f32 	%f562, %f267, %f363, %f560;
	fma.rn.f32 	%f563, %f267, %f459, %f561;
	fma.rn.f32 	%f564, %f268, %f364, %f562;
	fma.rn.f32 	%f565, %f268, %f460, %f563;
	fma.rn.f32 	%f566, %f269, %f365, %f564;
	fma.rn.f32 	%f567, %f269, %f461, %f565;
	fma.rn.f32 	%f568, %f270, %f366, %f566;
	fma.rn.f32 	%f569, %f270, %f462, %f567;
	fma.rn.f32 	%f570, %f271, %f367, %f568;
	fma.rn.f32 	%f571, %f271, %f463, %f569;
	fma.rn.f32 	%f572, %f272, %f368, %f570;
	fma.rn.f32 	%f573, %f272, %f464, %f571;
	fma.rn.f32 	%f574, %f273, %f369, %f572;
	fma.rn.f32 	%f575, %f273, %f465, %f573;
	fma.rn.f32 	%f576, %f274, %f370, %f574;
	fma.rn.f32 	%f577, %f274, %f466, %f575;
	fma.rn.f32 	%f578, %f275, %f371, %f576;
	fma.rn.f32 	%f579, %f275, %f467, %f577;
	fma.rn.f32 	%f580, %f276, %f372, %f578;
	fma.rn.f32 	%f581, %f276, %f468, %f579;
	fma.rn.f32 	%f582, %f277, %f373, %f580;
	fma.rn.f32 	%f583, %f277, %f469, %f581;
	fma.rn.f32 	%f584, %f278, %f374, %f582;
	fma.rn.f32 	%f585, %f278, %f470, %f583;
	fma.rn.f32 	%f586, %f279, %f375, %f584;
	fma.rn.f32 	%f587, %f279, %f471, %f585;
	fma.rn.f32 	%f588, %f280, %f376, %f586;
	fma.rn.f32 	%f589, %f280, %f472, %f587;
	fma.rn.f32 	%f590, %f281, %f377, %f588;
	fma.rn.f32 	%f591, %f281, %f473, %f589;
	fma.rn.f32 	%f592, %f282, %f378, %f590;
	fma.rn.f32 	%f593, %f282, %f474, %f591;
	fma.rn.f32 	%f594, %f283, %f379, %f592;
	fma.rn.f32 	%f595, %f283, %f475, %f593;
	fma.rn.f32 	%f596, %f284, %f380, %f594;
	fma.rn.f32 	%f597, %f284, %f476, %f595;
	fma.rn.f32 	%f598, %f285, %f381, %f596;
	fma.rn.f32 	%f599, %f285, %f477, %f597;
	fma.rn.f32 	%f600, %f286, %f382, %f598;
	fma.rn.f32 	%f601, %f286, %f478, %f599;
	fma.rn.f32 	%f602, %f287, %f383, %f600;
	fma.rn.f32 	%f603, %f287, %f479, %f601;
	fma.rn.f32 	%f604, %f288, %f384, %f602;
	fma.rn.f32 	%f605, %f288, %f480, %f603;
	fma.rn.f32 	%f606, %f289, %f385, %f604;
	fma.rn.f32 	%f607, %f289, %f481, %f605;
	fma.rn.f32 	%f608, %f290, %f386, %f606;
	fma.rn.f32 	%f609, %f290, %f482, %f607;
	fma.rn.f32 	%f610, %f291, %f387, %f608;
	fma.rn.f32 	%f611, %f291, %f483, %f609;
	fma.rn.f32 	%f612, %f292, %f388, %f610;
	fma.rn.f32 	%f613, %f292, %f484, %f611;
	fma.rn.f32 	%f614, %f293, %f389, %f612;
	fma.rn.f32 	%f615, %f293, %f485, %f613;
	fma.rn.f32 	%f616, %f294, %f390, %f614;
	fma.rn.f32 	%f617, %f294, %f486, %f615;
	fma.rn.f32 	%f618, %f295, %f391, %f616;
	fma.rn.f32 	%f619, %f295, %f487, %f617;
	fma.rn.f32 	%f620, %f296, %f392, %f618;
	fma.rn.f32 	%f621, %f296, %f488, %f619;
	fma.rn.f32 	%f622, %f297, %f393, %f620;
	fma.rn.f32 	%f623, %f297, %f489, %f621;
	fma.rn.f32 	%f624, %f298, %f394, %f622;
	fma.rn.f32 	%f625, %f298, %f490, %f623;
	fma.rn.f32 	%f626, %f299, %f395, %f624;
	fma.rn.f32 	%f627, %f299, %f491, %f625;
	fma.rn.f32 	%f628, %f300, %f396, %f626;
	fma.rn.f32 	%f629, %f300, %f492, %f627;
	fma.rn.f32 	%f630, %f301, %f397, %f628;
	fma.rn.f32 	%f631, %f301, %f493, %f629;
	fma.rn.f32 	%f632, %f302, %f398, %f630;
	fma.rn.f32 	%f633, %f302, %f494, %f631;
	fma.rn.f32 	%f634, %f303, %f399, %f632;
	fma.rn.f32 	%f635, %f303, %f495, %f633;
	fma.rn.f32 	%f636, %f304, %f400, %f634;
	fma.rn.f32 	%f637, %f304, %f496, %f635;
	fma.rn.f32 	%f638, %f305, %f401, %f636;
	fma.rn.f32 	%f639, %f305, %f497, %f637;
	fma.rn.f32 	%f640, %f306, %f402, %f638;
	fma.rn.f32 	%f641, %f306, %f498, %f639;
	fma.rn.f32 	%f642, %f307, %f403, %f640;
	fma.rn.f32 	%f643, %f307, %f499, %f641;
	fma.rn.f32 	%f644, %f308, %f404, %f642;
	fma.rn.f32 	%f645, %f308, %f500, %f643;
	fma.rn.f32 	%f646, %f309, %f405, %f644;
	fma.rn.f32 	%f647, %f309, %f501, %f645;
	fma.rn.f32 	%f648, %f310, %f406, %f646;
	fma.rn.f32 	%f649, %f310, %f502, %f647;
	fma.rn.f32 	%f650, %f311, %f407, %f648;
	fma.rn.f32 	%f651, %f311, %f503, %f649;
	fma.rn.f32 	%f652, %f312, %f408, %f650;
	fma.rn.f32 	%f653, %f312, %f504, %f651;
	fma.rn.f32 	%f654, %f313, %f409, %f652;
	fma.rn.f32 	%f655, %f313, %f505, %f653;
	fma.rn.f32 	%f656, %f314, %f410, %f654;
	fma.rn.f32 	%f657, %f314, %f506, %f655;
	fma.rn.f32 	%f658, %f315, %f411, %f656;
	fma.rn.f32 	%f659, %f315, %f507, %f657;
	fma.rn.f32 	%f660, %f316, %f412, %f658;
	fma.rn.f32 	%f661, %f316, %f508, %f659;
	fma.rn.f32 	%f662, %f317, %f413, %f660;
	fma.rn.f32 	%f663, %f317, %f509, %f661;
	fma.rn.f32 	%f664, %f318, %f414, %f662;
	fma.rn.f32 	%f665, %f318, %f510, %f663;
	fma.rn.f32 	%f666, %f319, %f415, %f664;
	fma.rn.f32 	%f667, %f319, %f511, %f665;
	fma.rn.f32 	%f668, %f320, %f416, %f666;
	fma.rn.f32 	%f669, %f320, %f512, %f667;
	fma.rn.f32 	%f670, %f321, %f417, %f668;
	fma.rn.f32 	%f671, %f321, %f513, %f669;
	fma.rn.f32 	%f672, %f322, %f418, %f670;
	fma.rn.f32 	%f673, %f322, %f514, %f671;
	fma.rn.f32 	%f674, %f323, %f419, %f672;
	fma.rn.f32 	%f675, %f323, %f515, %f673;
	fma.rn.f32 	%f676, %f324, %f420, %f674;
	fma.rn.f32 	%f677, %f324, %f516, %f675;
	fma.rn.f32 	%f678, %f325, %f421, %f676;
	fma.rn.f32 	%f679, %f325, %f517, %f677;
	fma.rn.f32 	%f680, %f326, %f422, %f678;
	fma.rn.f32 	%f681, %f326, %f518, %f679;
	fma.rn.f32 	%f682, %f327, %f423, %f680;
	fma.rn.f32 	%f683, %f327, %f519, %f681;
	fma.rn.f32 	%f684, %f328, %f424, %f682;
	fma.rn.f32 	%f685, %f328, %f520, %f683;
	fma.rn.f32 	%f686, %f329, %f425, %f684;
	fma.rn.f32 	%f687, %f329, %f521, %f685;
	fma.rn.f32 	%f688, %f330, %f426, %f686;
	fma.rn.f32 	%f689, %f330, %f522, %f687;
	fma.rn.f32 	%f690, %f331, %f427, %f688;
	fma.rn.f32 	%f691, %f331, %f523, %f689;
	fma.rn.f32 	%f692, %f332, %f428, %f690;
	fma.rn.f32 	%f693, %f332, %f524, %f691;
	fma.rn.f32 	%f694, %f333, %f429, %f692;
	fma.rn.f32 	%f695, %f333, %f525, %f693;
	fma.rn.f32 	%f696, %f334, %f430, %f694;
	fma.rn.f32 	%f697, %f334, %f526, %f695;
	fma.rn.f32 	%f698, %f335, %f431, %f696;
	fma.rn.f32 	%f699, %f335, %f527, %f697;
	fma.rn.f32 	%f700, %f336, %f432, %f698;
	fma.rn.f32 	%f701, %f336, %f528, %f699;
	fma.rn.f32 	%f702, %f337, %f433, %f700;
	fma.rn.f32 	%f703, %f337, %f529, %f701;
	fma.rn.f32 	%f704, %f338, %f434, %f702;
	fma.rn.f32 	%f705, %f338, %f530, %f703;
	fma.rn.f32 	%f706, %f339, %f435, %f704;
	fma.rn.f32 	%f707, %f339, %f531, %f705;
	fma.rn.f32 	%f708, %f340, %f436, %f706;
	fma.rn.f32 	%f709, %f340, %f532, %f707;
	fma.rn.f32 	%f710, %f341, %f437, %f708;
	fma.rn.f32 	%f711, %f341, %f533, %f709;
	fma.rn.f32 	%f712, %f342, %f438, %f710;
	fma.rn.f32 	%f713, %f342, %f534, %f711;
	fma.rn.f32 	%f714, %f343, %f439, %f712;
	fma.rn.f32 	%f715, %f343, %f535, %f713;
	fma.rn.f32 	%f716, %f344, %f440, %f714;
	fma.rn.f32 	%f717, %f344, %f536, %f715;
	fma.rn.f32 	%f718, %f345, %f441, %f716;
	fma.rn.f32 	%f719, %f345, %f537, %f717;
	fma.rn.f32 	%f720, %f346, %f442, %f718;
	fma.rn.f32 	%f721, %f346, %f538, %f719;
	fma.rn.f32 	%f722, %f347, %f443, %f720;
	fma.rn.f32 	%f723, %f347, %f539, %f721;
	fma.rn.f32 	%f724, %f348, %f444, %f722;
	fma.rn.f32 	%f725, %f348, %f540, %f723;
	fma.rn.f32 	%f726, %f349, %f445, %f724;
	fma.rn.f32 	%f727, %f349, %f541, %f725;
	fma.rn.f32 	%f728, %f350, %f446, %f726;
	fma.rn.f32 	%f729, %f350, %f542, %f727;
	fma.rn.f32 	%f730, %f351, %f447, %f728;
	fma.rn.f32 	%f731, %f351, %f543, %f729;
	fma.rn.f32 	%f732, %f352, %f448, %f730;
	fma.rn.f32 	%f733, %f352, %f544, %f731;
	fma.rn.f32 	%f734, %f353, %f449, %f732;
	fma.rn.f32 	%f735, %f353, %f545, %f733;
	fma.rn.f32 	%f736, %f354, %f450, %f734;
	fma.rn.f32 	%f737, %f354, %f546, %f735;
	fma.rn.f32 	%f817, %f355, %f451, %f736;
	fma.rn.f32 	%f816, %f355, %f547, %f737;
	mov.b32 	%r1284, 1;
	mov.pred 	%p251, 0;
	@%p8 bra 	$L__BB0_155;
	add.s32 	%r1283, %r1283, 1;
	setp.ne.s32 	%p248, %r1283, 3;
	@%p248 bra 	$L__BB0_2;
	mov.b32 	%r1282, 1;
	mov.pred 	%p250, 0;
	@%p1 bra 	$L__BB0_1;
	ld.param.u64 	%rd207, [default_function_kernel0_param_2];
	cvta.to.global.u64 	%rd202, %rd207;
	mov.u32 	%r1278, %ctaid.z;
	mov.u32 	%r1279, %ctaid.y;
	mad.lo.s32 	%r1280, %r1279, 14, %r49;
	mad.lo.s32 	%r1281, %r1278, 392, %r1280;
	mul.wide.u32 	%rd203, %r1281, 4;
	add.s64 	%rd204, %rd202, %rd203;
	st.global.f32 	[%rd204], %f817;
	st.global.f32 	[%rd204+784], %f816;
	ret;

}


// ===== COMPILED SASS (sm_100) =====

	.target	sm_100

	.elftype	@"ET_EXEC"


//--------------------- .note.nv.tkinfo           --------------------------
	.section	.note.nv.tkinfo,"",@"SHT_NOTE"
	.sectionflags	@"SHF_NOTE_NV_TKINFO"
	.tkinfo
        /*0018*/ 	.word	0x00000002
        /*0030*/ 	.string	""
        /*0030*/ 	.string	"ptxas"
        /*0030*/ 	.string	"Cuda compilation tools, release 13.0, V13.0.88"
        /*0030*/ 	.string	"Build cuda_13.0.r13.0/compiler.36424714_0"
        /*0030*/ 	.string	"-arch sm_100 -m 64 "



//--------------------- .note.nv.cuinfo           --------------------------
	.section	.note.nv.cuinfo,"",@"SHT_NOTE"
	.sectionflags	@"SHF_NOTE_NV_CUINFO"
        /*0018*/ 	.short	0x0002
        /*001a*/ 	.short	0x0064
        /*001c*/ 	.short	0x0082
	.zero		2


//--------------------- .nv.info                  --------------------------
	.section	.nv.info,"",@"SHT_CUDA_INFO"
	.align	4


	//----- nvinfo : EIATTR_REGCOUNT
	.align		4
        /*0000*/ 	.byte	0x04, 0x2f
        /*0002*/ 	.short	(.L_1 - .L_0)
	.align		4
.L_0:
        /*0004*/ 	.word	index@(default_function_kernel0)
        /*0008*/ 	.word	0x00000048


	//----- nvinfo : EIATTR_FRAME_SIZE
	.align		4
.L_1:
        /*000c*/ 	.byte	0x04, 0x11
        /*000e*/ 	.short	(.L_3 - .L_2)
	.align		4
.L_2:
        /*0010*/ 	.word	index@(default_function_kernel0)
        /*0014*/ 	.word	0x00000000


	//----- nvinfo : EIATTR_MIN_STACK_SIZE
	.align		4
.L_3:
        /*0018*/ 	.byte	0x04, 0x12
        /*001a*/ 	.short	(.L_5 - .L_4)
	.align		4
.L_4:
        /*001c*/ 	.word	index@(default_function_kernel0)
        /*0020*/ 	.word	0x00000000
.L_5:


//--------------------- .nv.compat                --------------------------
	.section	.nv.compat,"",@"SHT_CUDA_COMPAT_INFO"
	.align	4
        /*0000*/ 	.byte	0x02, 0x09, 0x00, 0x00, 0x02, 0x02, 0x01, 0x00, 0x02, 0x05, 0x05, 0x00, 0x03, 0x07, 0x01, 0x01
        /*0010*/ 	.byte	0x02, 0x03, 0x00, 0x00, 0x02, 0x06, 0x01, 0x00, 0x04, 0x0b, 0x08, 0x00, 0x09, 0x00, 0x00, 0x00
        /*0020*/ 	.byte	0x00, 0x00, 0x00, 0x00


//--------------------- .nv.info.default_function_kernel0 --------------------------
	.section	.nv.info.default_function_kernel0,"",@"SHT_CUDA_INFO"
	.sectionflags	@""
	.align	4


	//----- nvinfo : EIATTR_CUDA_API_VERSION
	.align		4
        /*0000*/ 	.byte	0x04, 0x37
        /*0002*/ 	.short	(.L_7 - .L_6)
.L_6:
        /*0004*/ 	.word	0x00000082


	//----- nvinfo : EIATTR_KPARAM_INFO
	.align		4
.L_7:
        /*0008*/ 	.byte	0x04, 0x17
        /*000a*/ 	.short	(.L_9 - .L_8)
.L_8:
        /*000c*/ 	.word	0x00000000
        /*0010*/ 	.short	0x0002
        /*0012*/ 	.short	0x0010
        /*0014*/ 	.byte	0x00, 0xf5, 0x21, 0x00


	//----- nvinfo : EIATTR_KPARAM_INFO
	.align		4
.L_9:
        /*0018*/ 	.byte	0x04, 0x17
        /*001a*/ 	.short	(.L_11 - .L_10)
.L_10:
        /*001c*/ 	.word	0x00000000
        /*0020*/ 	.short	0x0001
        /*0022*/ 	.short	0x0008
        /*0024*/ 	.byte	0x00, 0xf5, 0x21, 0x00


	//----- nvinfo : EIATTR_KPARAM_INFO
	.align		4
.L_11:
        /*0028*/ 	.byte	0x04, 0x17
        /*002a*/ 	.short	(.L_13 - .L_12)
.L_12:
        /*002c*/ 	.word	0x00000000
        /*0030*/ 	.short	0x0000
        /*0032*/ 	.short	0x0000
        /*0034*/ 	.byte	0x00, 0xf5, 0x21, 0x00


	//----- nvinfo : EIATTR_SPARSE_MMA_MASK
	.align		4
.L_13:
        /*0038*/ 	.byte	0x03, 0x50
        /*003a*/ 	.short	0x0000


	//----- nvinfo : EIATTR_MAXREG_COUNT
	.align		4
        /*003c*/ 	.byte	0x03, 0x1b
        /*003e*/ 	.short	0x00ff


	//----- nvinfo : EIATTR_NUM_BARRIERS
	.align		4
        /*0040*/ 	.byte	0x02, 0x4c
        /*0042*/ 	.byte	0x01
	.zero		1


	//----- nvinfo : EIATTR_MERCURY_ISA_VERSION
	.align		4
        /*0044*/ 	.byte	0x03, 0x5f
        /*0046*/ 	.short	0x0101


	//----- nvinfo : EIATTR_VRC_CTA_INIT_COUNT
	.align		4
        /*0048*/ 	.byte	0x02, 0x4a
	.zero		1
	.zero		1


	//----- nvinfo : EIATTR_EXIT_INSTR_OFFSETS
	.align		4
        /*004c*/ 	.byte	0x04, 0x1c
        /*004e*/ 	.short	(.L_15 - .L_14)


	//   ....[0]....
.L_14:
        /*0050*/ 	.word	0x000081b0


	//----- nvinfo : EIATTR_CRS_STACK_SIZE
	.align		4
.L_15:
        /*0054*/ 	.byte	0x04, 0x1e
        /*0056*/ 	.short	(.L_17 - .L_16)
.L_16:
        /*0058*/ 	.word	0x00000000


	//----- nvinfo : EIATTR_CBANK_PARAM_SIZE
	.align		4
.L_17:
        /*005c*/ 	.byte	0x03, 0x19
        /*005e*/ 	.short	0x0018


	//----- nvinfo : EIATTR_PARAM_CBANK
	.align		4
        /*0060*/ 	.byte	0x04, 0x0a
        /*0062*/ 	.short	(.L_19 - .L_18)
	.align		4
.L_18:
        /*0064*/ 	.word	index@(.nv.constant0.default_function_kernel0)
        /*0068*/ 	.short	0x0380
        /*006a*/ 	.short	0x0018


	//----- nvinfo : EIATTR_SW_WAR
	.align		4
.L_19:
        /*006c*/ 	.byte	0x04, 0x36
        /*006e*/ 	.short	(.L_21 - .L_20)
.L_20:
        /*0070*/ 	.word	0x00000008
.L_21:


//--------------------- .nv.callgraph             --------------------------
	.section	.nv.callgraph,"",@"SHT_CUDA_CALLGRAPH"
	.align	4
	.sectionentsize	8
	.align		4
        /*0000*/ 	.word	0x00000000
	.align		4
        /*0004*/ 	.word	0xffffffff
	.align		4
        /*0008*/ 	.word	0x00000000
	.align		4
        /*000c*/ 	.word	0xfffffffe
	.align		4
        /*0010*/ 	.word	0x00000000
	.align		4
        /*0014*/ 	.word	0xfffffffd
	.align		4
        /*0018*/ 	.word	0x00000000
	.align		4
        /*001c*/ 	.word	0xfffffffc


//--------------------- .text.default_function_kernel0 --------------------------
	.section	.text.default_function_kernel0,"ax",@progbits
	.align	128
        .global         default_function_kernel0
        .type           default_function_kernel0,@function
        .size           default_function_kernel0,(.L_x_8 - default_function_kernel0)
        .other          default_function_kernel0,@"STO_CUDA_ENTRY STV_DEFAULT"
default_function_kernel0:
.text.default_function_kernel0:
[----:B------:R-:W-:Y:S01]  /*0000*/  LDC R1, c[0x0][0x37c] ;  /* 0x0000df00ff017b82 */ /* 0x000fe20000000800 */
[----:B------:R-:W0:Y:S01]  /*0010*/  S2R R9, SR_TID.X ;  /* 0x0000000000097919 */ /* 0x000e220000002100 */
[----:B------:R-:W-:Y:S01]  /*0020*/  MOV R24, 0x1c ;  /* 0x0000001c00187802 */ /* 0x000fe20000000f00 */
[----:B------:R-:W-:Y:S01]  /*0030*/  HFMA2 R2, -RZ, RZ, 0, 4.41074371337890625e-06 ;  /* 0x0000004aff027431 */ /* 0x000fe200000001ff */
[----:B------:R-:W-:Y:S01]  /*0040*/  PRMT R50, R0, 0x3340, R0 ;  /* 0x0000334000327816 */ /* 0x000fe20000000000 */
[----:B------:R-:W-:Y:S01]  /*0050*/  UMOV UR4, 0x3340 ;  /* 0x0000334000047882 */ /* 0x000fe20000000000 */
[----:B------:R-:W1:Y:S01]  /*0060*/  S2R R31, SR_CTAID.Z ;  /* 0x00000000001f7919 */ /* 0x000e620000002700 */
[----:B------:R-:W-:Y:S01]  /*0070*/  MOV R13, UR4 ;  /* 0x00000004000d7c02 */ /* 0x000fe20008000f00 */
[----:B------:R-:W-:Y:S01]  /*0080*/  HFMA2 R11, -RZ, RZ, 0, 6.866455078125e-05 ;  /* 0x00000480ff0b7431 */ /* 0x000fe200000001ff */
[----:B------:R-:W2:Y:S01]  /*0090*/  LDCU.64 UR10, c[0x0][0x358] ;  /* 0x00006b00ff0a77ac */ /* 0x000ea20008000a00 */
[----:B------:R-:W-:Y:S01]  /*00a0*/  HFMA2 R55, -RZ, RZ, 0, 0 ;  /* 0x00000000ff377431 */ /* 0x000fe200000001ff */
[----:B------:R-:W-:Y:S01]  /*00b0*/  UPLOP3.LUT UP0, UPT, UPT, UPT, UPT, 0x80, 0x8 ;  /* 0x000000000008789c */ /* 0x000fe20003f0f070 */
[----:B------:R-:W-:Y:S01]  /*00c0*/  UMOV UR4, URZ ;  /* 0x000000ff00047c82 */ /* 0x000fe20008000000 */
[C---:B0-----:R-:W-:Y:S01]  /*00d0*/  PRMT R49, R9.reuse, 0x9910, RZ ;  /* 0x0000991009317816 */ /* 0x041fe200000000ff */
[----:B------:R-:W-:-:S02]  /*00e0*/  IMAD R16, R9, R24, 0x2 ;  /* 0x0000000209107424 */ /* 0x000fc400078e0218 */
[----:B------:R-:W-:Y:S02]  /*00f0*/  IMAD.SHL.U32 R0, R9, 0x40, RZ ;  /* 0x0000004009007824 */ /* 0x000fe400078e00ff */
[----:B------:R-:W-:Y:S01]  /*0100*/  IMAD R49, R49, 0x1c, RZ ;  /* 0x0000001c31317824 */ /* 0x000fe200078e02ff */
[----:B------:R-:W-:Y:S01]  /*0110*/  LOP3.LUT R3, R16, 0xffff, RZ, 0xc0, !PT ;  /* 0x0000ffff10037812 */ /* 0x000fe200078ec0ff */
[C---:B------:R-:W-:Y:S02]  /*0120*/  IMAD R2, R9.reuse, R2, 0x6 ;  /* 0x0000000609027424 */ /* 0x040fe400078e0202 */
[----:B------:R-:W-:Y:S01]  /*0130*/  IMAD R18, R9, 0x4a, -R0 ;  /* 0x0000004a09127824 */ /* 0x000fe200078e0a00 */
[----:B------:R-:W-:Y:S01]  /*0140*/  LOP3.LUT R5, R49, 0xffff, RZ, 0xc0, !PT ;  /* 0x0000ffff31057812 */ /* 0x000fe200078ec0ff */
[----:B------:R-:W-:Y:S02]  /*0150*/  IMAD R3, R3, 0xaaab, RZ ;  /* 0x0000aaab03037824 */ /* 0x000fe400078e02ff */
[----:B------:R-:W-:-:S02]  /*0160*/  IMAD R0, R9, 0xffd2, R2 ;  /* 0x0000ffd209007824 */ /* 0x000fc400078e0202 */
[----:B------:R-:W-:Y:S01]  /*0170*/  IMAD R4, R5, 0x2aab, RZ ;  /* 0x00002aab05047824 */ /* 0x000fe200078e02ff */
[--C-:B------:R-:W-:Y:S01]  /*0180*/  SHF.R.U32.HI R15, RZ, 0x17, R3.reuse ;  /* 0x00000017ff0f7819 */ /* 0x100fe20000011603 */
[C---:B------:R-:W-:Y:S01]  /*0190*/  IMAD R17, R9.reuse, -0x44, R2 ;  /* 0xffffffbc09117824 */ /* 0x040fe200078e0202 */
[----:B------:R-:W-:Y:S01]  /*01a0*/  SHF.R.U32.HI R3, RZ, 0x11, R3 ;  /* 0x00000011ff037819 */ /* 0x000fe20000011603 */
[C---:B------:R-:W-:Y:S01]  /*01b0*/  IMAD R24, R9.reuse, R24, 0x4 ;  /* 0x0000000409187424 */ /* 0x040fe200078e0218 */
[----:B------:R-:W-:Y:S01]  /*01c0*/  SHF.R.U32.HI R2, RZ, 0x15, R4 ;  /* 0x00000015ff027819 */ /* 0x000fe20000011604 */
[----:B------:R-:W-:Y:S01]  /*01d0*/  IMAD R18, R9, 0x12, R18 ;  /* 0x0000001209127824 */ /* 0x000fe200078e0212 */
[----:B------:R-:W-:Y:S01]  /*01e0*/  PRMT R6, R3, 0x9910, RZ ;  /* 0x0000991003067816 */ /* 0x000fe200000000ff */
[----:B------:R-:W-:Y:S01]  /*01f0*/  IMAD R17, R9, 0x16, R17 ;  /* 0x0000001609117824 */ /* 0x000fe200078e0211 */
[----:B------:R-:W-:Y:S01]  /*0200*/  PRMT R4, R15, 0x9910, RZ ;  /* 0x000099100f047816 */ /* 0x000fe200000000ff */
[----:B------:R-:W-:Y:S01]  /*0210*/  VIADD R10, R0, 0x13 ;  /* 0x00000013000a7836 */ /* 0x000fe20000000000 */
[----:B------:R-:W-:Y:S01]  /*0220*/  PRMT R3, R2, R13, 0x9 ;  /* 0x0000000902037416 */ /* 0x000fe2000000000d */
[----:B-1----:R-:W-:Y:S01]  /*0230*/  IMAD R31, R31, 0x900, RZ ;  /* 0x000009001f1f7824 */ /* 0x002fe200078e02ff */
[----:B------:R-:W-:-:S02]  /*0240*/  LOP3.LUT R7, R24, 0xffff, RZ, 0xc0, !PT ;  /* 0x0000ffff18077812 */ /* 0x000fc400078ec0ff */
[----:B------:R-:W-:Y:S01]  /*0250*/  PRMT R50, R3, 0x5410, R50 ;  /* 0x0000541003327816 */ /* 0x000fe20000000032 */
[----:B------:R-:W-:Y:S01]  /*0260*/  IMAD R3, R4, 0xc0, RZ ;  /* 0x000000c004037824 */ /* 0x000fe200078e02ff */
[----:B------:R-:W-:Y:S01]  /*0270*/  IADD3 R22, PT, PT, R0, 0x4, RZ ;  /* 0x0000000400167810 */ /* 0x000fe20007ffe0ff */
[----:B------:R-:W-:Y:S01]  /*0280*/  IMAD R4, R6, 0x3, RZ ;  /* 0x0000000306047824 */ /* 0x000fe200078e02ff */
[----:B------:R-:W-:Y:S01]  /*0290*/  IADD3 R6, PT, PT, R0, 0xd, RZ ;  /* 0x0000000d00067810 */ /* 0x000fe20007ffe0ff */
[----:B------:R-:W-:Y:S01]  /*02a0*/  IMAD R7, R7, 0xaaab, RZ ;  /* 0x0000aaab07077824 */ /* 0x000fe200078e02ff */
[----:B------:R-:W-:Y:S01]  /*02b0*/  LOP3.LUT R19, R10, 0xffff, RZ, 0xc0, !PT ;  /* 0x0000ffff0a137812 */ /* 0x000fe200078ec0ff */
[----:B------:R-:W-:Y:S01]  /*02c0*/  IMAD.MOV R21, RZ, RZ, -R3 ;  /* 0x000000ffff157224 */ /* 0x000fe200078e0a03 */
[----:B------:R-:W-:Y:S01]  /*02d0*/  IADD3 R4, PT, PT, RZ, -R4, RZ ;  /* 0x80000004ff047210 */ /* 0x000fe20007ffe0ff */
[----:B------:R-:W-:Y:S01]  /*02e0*/  IMAD R3, R5, 0x5556, RZ ;  /* 0x0000555605037824 */ /* 0x000fe200078e02ff */
[----:B------:R-:W-:Y:S01]  /*02f0*/  SHF.R.U32.HI R14, RZ, 0x17, R7 ;  /* 0x00000017ff0e7819 */ /* 0x000fe20000011607 */
[----:B------:R-:W-:Y:S01]  /*0300*/  IMAD R19, R19, 0xaaab, RZ ;  /* 0x0000aaab13137824 */ /* 0x000fe200078e02ff */
[----:B------:R-:W-:-:S02]  /*0310*/  PRMT R21, R21, 0x7710, RZ ;  /* 0x0000771015157816 */ /* 0x000fc400000000ff */
[----:B------:R-:W-:Y:S02]  /*0320*/  LOP3.LUT R7, R22, 0xffff, RZ, 0xc0, !PT ;  /* 0x0000ffff16077812 */ /* 0x000fe400078ec0ff */
[----:B------:R-:W-:Y:S02]  /*0330*/  PRMT R5, R4, 0x7710, RZ ;  /* 0x0000771004057816 */ /* 0x000fe400000000ff */
[----:B------:R-:W-:Y:S01]  /*0340*/  PRMT R4, R14, 0x9910, RZ ;  /* 0x000099100e047816 */ /* 0x000fe200000000ff */
[----:B------:R-:W-:Y:S01]  /*0350*/  IMAD R7, R7, 0xaaab, RZ ;  /* 0x0000aaab07077824 */ /* 0x000fe200078e02ff */
[----:B------:R-:W-:Y:S02]  /*0360*/  IADD3 R21, PT, PT, R16, R21, RZ ;  /* 0x0000001510157210 */ /* 0x000fe40007ffe0ff */
[----:B------:R-:W-:Y:S02]  /*0370*/  LOP3.LUT R8, R6, 0xffff, RZ, 0xc0, !PT ;  /* 0x0000ffff06087812 */ /* 0x000fe400078ec0ff */
[----:B------:R-:W-:-:S02]  /*0380*/  IADD3 R16, PT, PT, R16, R5, RZ ;  /* 0x0000000510107210 */ /* 0x000fc40007ffe0ff */
[----:B------:R-:W-:Y:S01]  /*0390*/  PRMT R5, R2, 0x9910, RZ ;  /* 0x0000991002057816 */ /* 0x000fe200000000ff */
[----:B------:R-:W-:Y:S01]  /*03a0*/  IMAD R2, R4, 0xc0, RZ ;  /* 0x000000c004027824 */ /* 0x000fe200078e02ff */
[----:B------:R-:W-:Y:S01]  /*03b0*/  SHF.R.U32.HI R3, RZ, 0x10, R3 ;  /* 0x00000010ff037819 */ /* 0x000fe20000011603 */
[----:B------:R-:W-:Y:S01]  /*03c0*/  IMAD R8, R8, 0xaaab, RZ ;  /* 0x0000aaab08087824 */ /* 0x000fe200078e02ff */
[----:B------:R-:W-:Y:S02]  /*03d0*/  SHF.R.U32.HI R13, RZ, 0x17, R7 ;  /* 0x00000017ff0d7819 */ /* 0x000fe40000011607 */
[----:B------:R-:W-:Y:S01]  /*03e0*/  PRMT R4, R3, 0x9910, RZ ;  /* 0x0000991003047816 */ /* 0x000fe200000000ff */
[----:B------:R-:W-:Y:S01]  /*03f0*/  IMAD.MOV.U32 R3, RZ, RZ, R5 ;  /* 0x000000ffff037224 */ /* 0x000fe200078e0005 */
[----:B------:R-:W-:Y:S02]  /*0400*/  IADD3 R2, PT, PT, RZ, -R2, RZ ;  /* 0x80000002ff027210 */ /* 0x000fe40007ffe0ff */
[----:B------:R-:W-:-:S02]  /*0410*/  SHF.R.U32.HI R12, RZ, 0x17, R8 ;  /* 0x00000017ff0c7819 */ /* 0x000fc40000011608 */
[----:B------:R-:W-:Y:S02]  /*0420*/  PRMT R7, R13, 0x9910, RZ ;  /* 0x000099100d077816 */ /* 0x000fe400000000ff */
[----:B------:R-:W-:Y:S01]  /*0430*/  PRMT R5, R2, 0x7710, RZ ;  /* 0x0000771002057816 */ /* 0x000fe200000000ff */
[----:B------:R-:W-:Y:S01]  /*0440*/  IMAD R2, R3, 0xc0, RZ ;  /* 0x000000c003027824 */ /* 0x000fe200078e02ff */
[----:B------:R-:W-:Y:S01]  /*0450*/  PRMT R8, R12, 0x9910, RZ ;  /* 0x000099100c087816 */ /* 0x000fe200000000ff */
[----:B------:R-:W-:Y:S01]  /*0460*/  IMAD R3, R4, 0x3, RZ ;  /* 0x0000000304037824 */ /* 0x000fe200078e02ff */
[----:B------:R-:W-:Y:S01]  /*0470*/  IADD3 R24, PT, PT, R24, R5, RZ ;  /* 0x0000000518187210 */ /* 0x000fe20007ffe0ff */
[----:B------:R-:W-:Y:S01]  /*0480*/  IMAD R4, R7, 0xc0, RZ ;  /* 0x000000c007047824 */ /* 0x000fe200078e02ff */
[----:B------:R-:W-:Y:S01]  /*0490*/  MOV R5, R8 ;  /* 0x0000000800057202 */ /* 0x000fe20000000f00 */
[----:B------:R-:W-:Y:S01]  /*04a0*/  IMAD.MOV R2, RZ, RZ, -R2 ;  /* 0x000000ffff027224 */ /* 0x000fe200078e0a02 */
[----:B------:R-:W-:-:S02]  /*04b0*/  IADD3 R3, PT, PT, RZ, -R3, RZ ;  /* 0x80000003ff037210 */ /* 0x000fc40007ffe0ff */
[----:B------:R-:W-:Y:S02]  /*04c0*/  IADD3 R9, PT, PT, RZ, -R4, RZ ;  /* 0x80000004ff097210 */ /* 0x000fe40007ffe0ff */
[----:B------:R-:W-:Y:S01]  /*04d0*/  PRMT R4, R2, 0x7710, RZ ;  /* 0x0000771002047816 */ /* 0x000fe200000000ff */
[----:B------:R-:W-:Y:S01]  /*04e0*/  IMAD R2, R5, 0xc0, RZ ;  /* 0x000000c005027824 */ /* 0x000fe200078e02ff */
[----:B------:R-:W-:Y:S02]  /*04f0*/  IADD3 R7, PT, PT, R0, 0x10, RZ ;  /* 0x0000001000077810 */ /* 0x000fe40007ffe0ff */
[----:B------:R-:W-:Y:S01]  /*0500*/  PRMT R8, R3, 0x7710, RZ ;  /* 0x0000771003087816 */ /* 0x000fe200000000ff */
[----:B------:R-:W-:Y:S01]  /*0510*/  IMAD.IADD R23, R49, 0x1, R4 ;  /* 0x0000000131177824 */ /* 0x000fe200078e0204 */
[----:B------:R-:W-:Y:S02]  /*0520*/  PRMT R3, R9, 0x7710, RZ ;  /* 0x0000771009037816 */ /* 0x000fe400000000ff */
[----:B------:R-:W-:-:S02]  /*0530*/  LOP3.LUT R4, R7, 0xffff, RZ, 0xc0, !PT ;  /* 0x0000ffff07047812 */ /* 0x000fc400078ec0ff */
[----:B------:R-:W-:Y:S02]  /*0540*/  IADD3 R2, PT, PT, RZ, -R2, RZ ;  /* 0x80000002ff027210 */ /* 0x000fe40007ffe0ff */
[----:B------:R-:W-:Y:S01]  /*0550*/  IADD3 R22, PT, PT, R22, R3, RZ ;  /* 0x0000000316167210 */ /* 0x000fe20007ffe0ff */
[----:B------:R-:W-:Y:S01]  /*0560*/  IMAD R5, R4, 0xaaab, RZ ;  /* 0x0000aaab04057824 */ /* 0x000fe200078e02ff */
[----:B------:R-:W-:Y:S02]  /*0570*/  IADD3 R9, PT, PT, R0, 0x2, RZ ;  /* 0x0000000200097810 */ /* 0x000fe40007ffe0ff */
[----:B------:R-:W-:Y:S02]  /*0580*/  PRMT R3, R2, 0x7710, RZ ;  /* 0x0000771002037816 */ /* 0x000fe400000000ff */
[----:B------:R-:W-:Y:S02]  /*0590*/  IADD3 R49, PT, PT, R49, R8, RZ ;  /* 0x0000000831317210 */ /* 0x000fe40007ffe0ff */
[----:B------:R-:W-:-:S02]  /*05a0*/  IADD3 R8, PT, PT, R0, 0x8, RZ ;  /* 0x0000000800087810 */ /* 0x000fc40007ffe0ff */
[----:B------:R-:W-:Y:S02]  /*05b0*/  LOP3.LUT R2, R9, 0xffff, RZ, 0xc0, !PT ;  /* 0x0000ffff09027812 */ /* 0x000fe400078ec0ff */
[----:B------:R-:W-:Y:S02]  /*05c0*/  IADD3 R6, PT, PT, R6, R3, RZ ;  /* 0x0000000306067210 */ /* 0x000fe40007ffe0ff */
[----:B------:R-:W-:Y:S01]  /*05d0*/  SHF.R.U32.HI R3, RZ, 0x17, R5 ;  /* 0x00000017ff037819 */ /* 0x000fe20000011605 */
[----:B------:R-:W-:Y:S01]  /*05e0*/  IMAD R43, R2, 0xaaab, RZ ;  /* 0x0000aaab022b7824 */ /* 0x000fe200078e02ff */
[----:B------:R-:W-:Y:S01]  /*05f0*/  LOP3.LUT R4, R8, 0xffff, RZ, 0xc0, !PT ;  /* 0x0000ffff08047812 */ /* 0x000fe200078ec0ff */
[----:B------:R-:W-:Y:S01]  /*0600*/  VIADD R2, R0, 0xb ;  /* 0x0000000b00027836 */ /* 0x000fe20000000000 */
[----:B------:R-:W-:Y:S02]  /*0610*/  PRMT R28, R3, 0x9910, RZ ;  /* 0x00009910031c7816 */ /* 0x000fe400000000ff */
[----:B------:R-:W-:Y:S01]  /*0620*/  SHF.R.U32.HI R3, RZ, 0x17, R19 ;  /* 0x00000017ff037819 */ /* 0x000fe20000011613 */
[----:B------:R-:W-:Y:S01]  /*0630*/  IMAD R4, R4, 0xaaab, RZ ;  /* 0x0000aaab04047824 */ /* 0x000fe200078e02ff */
[----:B------:R-:W-:-:S02]  /*0640*/  SHF.R.U32.HI R43, RZ, 0x17, R43 ;  /* 0x00000017ff2b7819 */ /* 0x000fc4000001162b */
[----:B------:R-:W-:Y:S01]  /*0650*/  PRMT R26, R3, 0x9910, RZ ;  /* 0x00009910031a7816 */ /* 0x000fe200000000ff */
[----:B------:R-:W-:Y:S01]  /*0660*/  IMAD R3, R28, 0xc0, RZ ;  /* 0x000000c01c037824 */ /* 0x000fe200078e02ff */
[----:B------:R-:W-:Y:S01]  /*0670*/  LOP3.LUT R5, R2, 0xffff, RZ, 0xc0, !PT ;  /* 0x0000ffff02057812 */ /* 0x000fe200078ec0ff */
[----:B------:R-:W-:Y:S01]  /*0680*/  IMAD R28, R28, 0x480, RZ ;  /* 0x000004801c1c7824 */ /* 0x000fe200078e02ff */
[----:B------:R-:W-:Y:S02]  /*0690*/  SHF.R.U32.HI R39, RZ, 0x17, R4 ;  /* 0x00000017ff277819 */ /* 0x000fe40000011604 */
[----:B------:R-:W-:Y:S01]  /*06a0*/  PRMT R4, R43, 0x9910, RZ ;  /* 0x000099102b047816 */ /* 0x000fe200000000ff */
[----:B------:R-:W-:Y:S01]  /*06b0*/  IMAD R37, R5, 0xaaab, RZ ;  /* 0x0000aaab05257824 */ /* 0x000fe200078e02ff */
[----:B------:R-:W-:Y:S02]  /*06c0*/  IADD3 R3, PT, PT, RZ, -R3, RZ ;  /* 0x80000003ff037210 */ /* 0x000fe40007ffe0ff */
[----:B------:R-:W-:Y:S01]  /*06d0*/  MOV R5, R4 ;  /* 0x0000000400057202 */ /* 0x000fe20000000f00 */
[C---:B------:R-:W-:Y:S01]  /*06e0*/  IMAD R4, R26.reuse, 0xc0, RZ ;  /* 0x000000c01a047824 */ /* 0x040fe200078e02ff */
[----:B------:R-:W-:Y:S01]  /*06f0*/  PRMT R19, R39, 0x9910, RZ ;  /* 0x0000991027137816 */ /* 0x000fe200000000ff */
[----:B------:R-:W-:Y:S01]  /*0700*/  IMAD R26, R26, 0x480, RZ ;  /* 0x000004801a1a7824 */ /* 0x000fe200078e02ff */
[----:B------:R-:W-:Y:S01]  /*0710*/  PRMT R20, R3, 0x7710, RZ ;  /* 0x0000771003147816 */ /* 0x000fe200000000ff */
[----:B------:R-:W-:Y:S01]  /*0720*/  IMAD R3, R5, 0xc0, RZ ;  /* 0x000000c005037824 */ /* 0x000fe200078e02ff */
[----:B------:R-:W-:-:S02]  /*0730*/  SHF.R.U32.HI R37, RZ, 0x17, R37 ;  /* 0x00000017ff257819 */ /* 0x000fc40000011625 */
[----:B------:R-:W-:Y:S01]  /*0740*/  IADD3 R5, PT, PT, RZ, -R4, RZ ;  /* 0x80000004ff057210 */ /* 0x000fe20007ffe0ff */
[----:B------:R-:W-:Y:S01]  /*0750*/  IMAD R4, R19, 0xc0, RZ ;  /* 0x000000c013047824 */ /* 0x000fe200078e02ff */
[----:B------:R-:W-:Y:S01]  /*0760*/  IADD3 R3, PT, PT, RZ, -R3, RZ ;  /* 0x80000003ff037210 */ /* 0x000fe20007ffe0ff */
[----:B------:R-:W-:Y:S01]  /*0770*/  IMAD.IADD R7, R7, 0x1, R20 ;  /* 0x0000000107077824 */ /* 0x000fe200078e0214 */
[----:B------:R-:W-:Y:S02]  /*0780*/  PRMT R20, R37, 0x9910, RZ ;  /* 0x0000991025147816 */ /* 0x000fe400000000ff */
[----:B------:R-:W-:Y:S02]  /*0790*/  IADD3 R19, PT, PT, RZ, -R4, RZ ;  /* 0x80000004ff137210 */ /* 0x000fe40007ffe0ff */
[----:B------:R-:W-:Y:S02]  /*07a0*/  PRMT R5, R5, 0x7710, RZ ;  /* 0x0000771005057816 */ /* 0x000fe400000000ff */
[----:B------:R-:W-:-:S02]  /*07b0*/  MOV R4, R20 ;  /* 0x0000001400047202 */ /* 0x000fc40000000f00 */
[----:B------:R-:W-:Y:S01]  /*07c0*/  PRMT R20, R3, 0x7710, RZ ;  /* 0x0000771003147816 */ /* 0x000fe200000000ff */
[----:B------:R-:W-:Y:S01]  /*07d0*/  IMAD.IADD R10, R10, 0x1, R5 ;  /* 0x000000010a0a7824 */ /* 0x000fe200078e0205 */
[----:B------:R-:W-:Y:S01]  /*07e0*/  PRMT R5, R19, 0x7710, RZ ;  /* 0x0000771013057816 */ /* 0x000fe200000000ff */
[----:B------:R-:W-:Y:S01]  /*07f0*/  IMAD R4, R4, 0xc0, RZ ;  /* 0x000000c004047824 */ /* 0x000fe200078e02ff */
[----:B------:R-:W-:Y:S02]  /*0800*/  IADD3 R3, PT, PT, R0, 0xe, RZ ;  /* 0x0000000e00037810 */ /* 0x000fe40007ffe0ff */
[----:B------:R-:W-:Y:S01]  /*0810*/  IADD3 R8, PT, PT, R8, R5, RZ ;  /* 0x0000000508087210 */ /* 0x000fe20007ffe0ff */
[----:B------:R-:W-:Y:S01]  /*0820*/  VIADD R5, R0, 0x11 ;  /* 0x0000001100057836 */ /* 0x000fe20000000000 */
[----:B------:R-:W-:Y:S02]  /*0830*/  LOP3.LUT R19, R3, 0xffff, RZ, 0xc0, !PT ;  /* 0x0000ffff03137812 */ /* 0x000fe400078ec0ff */
[----:B------:R-:W-:-:S02]  /*0840*/  IADD3 R25, PT, PT, RZ, -R4, RZ ;  /* 0x80000004ff197210 */ /* 0x000fc40007ffe0ff */
[----:B------:R-:W-:Y:S02]  /*0850*/  IADD3 R4, PT, PT, R0, 0x14, RZ ;  /* 0x0000001400047810 */ /* 0x000fe40007ffe0ff */
[----:B------:R-:W-:Y:S01]  /*0860*/  IADD3 R9, PT, PT, R9, R20, RZ ;  /* 0x0000001409097210 */ /* 0x000fe20007ffe0ff */
[----:B------:R-:W-:Y:S01]  /*0870*/  IMAD R20, R19, 0xaaab, RZ ;  /* 0x0000aaab13147824 */ /* 0x000fe200078e02ff */
[----:B------:R-:W-:Y:S02]  /*0880*/  IADD3 R30, PT, PT, R18, 0x1, RZ ;  /* 0x00000001121e7810 */ /* 0x000fe40007ffe0ff */
[----:B------:R-:W-:Y:S02]  /*0890*/  PRMT R25, R25, 0x7710, RZ ;  /* 0x0000771019197816 */ /* 0x000fe400000000ff */
[----:B------:R-:W-:Y:S02]  /*08a0*/  LOP3.LUT R27, R5, 0xffff, RZ, 0xc0, !PT ;  /* 0x0000ffff051b7812 */ /* 0x000fe400078ec0ff */
[----:B------:R-:W-:Y:S01]  /*08b0*/  LOP3.LUT R29, R4, 0xffff, RZ, 0xc0, !PT ;  /* 0x0000ffff041d7812 */ /* 0x000fe200078ec0ff */
[----:B------:R-:W-:Y:S01]  /*08c0*/  IMAD.IADD R0, R2, 0x1, R25 ;  /* 0x0000000102007824 */ /* 0x000fe200078e0219 */
[----:B------:R-:W-:-:S02]  /*08d0*/  LOP3.LUT R19, R30, 0xffff, RZ, 0xc0, !PT ;  /* 0x0000ffff1e137812 */ /* 0x000fc400078ec0ff */
[----:B------:R-:W-:Y:S01]  /*08e0*/  SHF.R.U32.HI R2, RZ, 0x17, R20 ;  /* 0x00000017ff027819 */ /* 0x000fe20000011614 */
[----:B------:R-:W-:Y:S01]  /*08f0*/  IMAD R20, R27, 0xaaab, RZ ;  /* 0x0000aaab1b147824 */ /* 0x000fe200078e02ff */
[----:B------:R-:W-:Y:S01]  /*0900*/  IADD3 R34, PT, PT, R18, 0x7, RZ ;  /* 0x0000000712227810 */ /* 0x000fe20007ffe0ff */
[----:B------:R-:W-:Y:S01]  /*0910*/  IMAD R29, R29, 0xaaab, RZ ;  /* 0x0000aaab1d1d7824 */ /* 0x000fe200078e02ff */
[----:B------:R-:W-:Y:S01]  /*0920*/  PRMT R33, R2, 0x9910, RZ ;  /* 0x0000991002217816 */ /* 0x000fe200000000ff */
[----:B------:R-:W-:Y:S01]  /*0930*/  IMAD R27, R19, 0xaaab, RZ ;  /* 0x0000aaab131b7824 */ /* 0x000fe200078e02ff */
[----:B------:R-:W-:Y:S02]  /*0940*/  SHF.R.U32.HI R19, RZ, 0x17, R20 ;  /* 0x00000017ff137819 */ /* 0x000fe40000011614 */
[----:B------:R-:W-:Y:S02]  /*0950*/  SHF.R.U32.HI R20, RZ, 0x17, R29 ;  /* 0x00000017ff147819 */ /* 0x000fe4000001161d */
[----:B------:R-:W-:-:S02]  /*0960*/  SHF.R.U32.HI R2, RZ, 0x11, R27 ;  /* 0x00000011ff027819 */ /* 0x000fc4000001161b */
[----:B------:R-:W-:Y:S02]  /*0970*/  SHF.R.U32.HI R25, RZ, 0x17, R27 ;  /* 0x00000017ff197819 */ /* 0x000fe4000001161b */
[----:B------:R-:W-:Y:S01]  /*0980*/  PRMT R36, R19, 0x9910, RZ ;  /* 0x0000991013247816 */ /* 0x000fe200000000ff */
[C---:B------:R-:W-:Y:S01]  /*0990*/  IMAD R19, R33.reuse, 0xc0, RZ ;  /* 0x000000c021137824 */ /* 0x040fe200078e02ff */
[----:B------:R-:W-:Y:S01]  /*09a0*/  PRMT R35, R20, 0x9910, RZ ;  /* 0x0000991014237816 */ /* 0x000fe200000000ff */
[----:B------:R-:W-:Y:S01]  /*09b0*/  IMAD R33, R33, 0x480, RZ ;  /* 0x0000048021217824 */ /* 0x000fe200078e02ff */
[----:B------:R-:W-:Y:S01]  /*09c0*/  PRMT R20, R2, 0x9910, RZ ;  /* 0x0000991002147816 */ /* 0x000fe200000000ff */
[----:B------:R-:W-:Y:S01]  /*09d0*/  IMAD R27, R36, 0xc0, RZ ;  /* 0x000000c0241b7824 */ /* 0x000fe200078e02ff */
[----:B------:R-:W-:Y:S02]  /*09e0*/  PRMT R2, R25, 0x9910, RZ ;  /* 0x0000991019027816 */ /* 0x000fe400000000ff */
[----:B------:R-:W-:Y:S01]  /*09f0*/  IADD3 R29, PT, PT, RZ, -R19, RZ ;  /* 0x80000013ff1d7210 */ /* 0x000fe20007ffe0ff */
[----:B------:R-:W-:Y:S01]  /*0a00*/  IMAD R20, R20, 0x3, RZ ;  /* 0x0000000314147824 */ /* 0x000fe200078e02ff */
[----:B------:R-:W-:Y:S01]  /*0a10*/  MOV R19, R2 ;  /* 0x0000000200137202 */ /* 0x000fe20000000f00 */
[----:B------:R-:W-:Y:S01]  /*0a20*/  IMAD.MOV R27, RZ, RZ, -R27 ;  /* 0x000000ffff1b7224 */ /* 0x000fe200078e0a1b */
[----:B------:R-:W-:Y:S01]  /*0a30*/  PRMT R2, R29, 0x7710, RZ ;  /* 0x000077101d027816 */ /* 0x000fe200000000ff */
[----:B------:R-:W-:Y:S01]  /*0a40*/  IMAD R29, R35, 0xc0, RZ ;  /* 0x000000c0231d7824 */ /* 0x000fe200078e02ff */
[----:B------:R-:W-:Y:S01]  /*0a50*/  IADD3 R32, PT, PT, R17, 0x7, RZ ;  /* 0x0000000711207810 */ /* 0x000fe20007ffe0ff */
[----:B------:R-:W-:Y:S01]  /*0a60*/  IMAD R19, R19, 0xc0, RZ ;  /* 0x000000c013137824 */ /* 0x000fe200078e02ff */
[----:B------:R-:W-:Y:S01]  /*0a70*/  IADD3 R2, PT, PT, R3, R2, RZ ;  /* 0x0000000203027210 */ /* 0x000fe20007ffe0ff */
[----:B------:R-:W-:Y:S01]  /*0a80*/  IMAD R35, R35, 0x480, RZ ;  /* 0x0000048023237824 */ /* 0x000fe200078e02ff */
[----:B------:R-:W-:-:S02]  /*0a90*/  IADD3 R29, PT, PT, RZ, -R29, RZ ;  /* 0x8000001dff1d7210 */ /* 0x000fc40007ffe0ff */
[----:B------:R-:W-:Y:S02]  /*0aa0*/  IADD3 R3, PT, PT, RZ, -R19, RZ ;  /* 0x80000013ff037210 */ /* 0x000fe40007ffe0ff */
[----:B------:R-:W-:Y:S02]  /*0ab0*/  IADD3 R19, PT, PT, RZ, -R20, RZ ;  /* 0x80000014ff137210 */ /* 0x000fe40007ffe0ff */
[----:B------:R-:W-:Y:S02]  /*0ac0*/  PRMT R3, R3, 0x7710, RZ ;  /* 0x0000771003037816 */ /* 0x000fe400000000ff */
[----:B------:R-:W-:Y:S02]  /*0ad0*/  PRMT R19, R19, 0x7710, RZ ;  /* 0x0000771013137816 */ /* 0x000fe400000000ff */
[----:B------:R-:W-:Y:S02]  /*0ae0*/  PRMT R20, R27, 0x7710, RZ ;  /* 0x000077101b147816 */ /* 0x000fe400000000ff */
[----:B------:R-:W-:-:S02]  /*0af0*/  PRMT R27, R29, 0x7710, RZ ;  /* 0x000077101d1b7816 */ /* 0x000fc400000000ff */
[C---:B------:R-:W-:Y:S01]  /*0b00*/  IADD3 R3, PT, PT, R30.reuse, R3, RZ ;  /* 0x000000031e037210 */ /* 0x040fe20007ffe0ff */
[----:B------:R-:W-:Y:S01]  /*0b10*/  IMAD.IADD R5, R5, 0x1, R20 ;  /* 0x0000000105057824 */ /* 0x000fe200078e0214 */
[----:B------:R-:W-:Y:S01]  /*0b20*/  IADD3 R30, PT, PT, R30, R19, RZ ;  /* 0x000000131e1e7210 */ /* 0x000fe20007ffe0ff */
[----:B------:R-:W-:Y:S01]  /*0b30*/  VIADD R19, R18, 0x5 ;  /* 0x0000000512137836 */ /* 0x000fe20000000000 */
[----:B------:R-:W-:Y:S01]  /*0b40*/  IADD3 R4, PT, PT, R4, R27, RZ ;  /* 0x0000001b04047210 */ /* 0x000fe20007ffe0ff */
[C---:B------:R-:W-:Y:S01]  /*0b50*/  VIADD R20, R17.reuse, 0x5 ;  /* 0x0000000511147836 */ /* 0x040fe20000000000 */
[----:B------:R-:W-:Y:S02]  /*0b60*/  LOP3.LUT R27, R34, 0xffff, RZ, 0xc0, !PT ;  /* 0x0000ffff221b7812 */ /* 0x000fe400078ec0ff */
[----:B------:R-:W-:Y:S02]  /*0b70*/  IADD3 R18, PT, PT, R17, 0xa, RZ ;  /* 0x0000000a11127810 */ /* 0x000fe40007ffe0ff */
[----:B------:R-:W-:Y:S01]  /*0b80*/  LOP3.LUT R17, R19, 0xffff, RZ, 0xc0, !PT ;  /* 0x0000ffff13117812 */ /* 0x000fe200078ec0ff */
[----:B------:R-:W-:Y:S01]  /*0b90*/  IMAD R27, R27, 0xaaab, RZ ;  /* 0x0000aaab1b1b7824 */ /* 0x000fe200078e02ff */
[----:B------:R-:W-:-:S02]  /*0ba0*/  LOP3.LUT R38, R32, 0xffff, RZ, 0xc0, !PT ;  /* 0x0000ffff20267812 */ /* 0x000fc400078ec0ff */
[----:B------:R-:W-:Y:S01]  /*0bb0*/  LOP3.LUT R40, R18, 0xffff, RZ, 0xc0, !PT ;  /* 0x0000ffff12287812 */ /* 0x000fe200078ec0ff */
[----:B------:R-:W-:Y:S01]  /*0bc0*/  IMAD R17, R17, 0xaaab, RZ ;  /* 0x0000aaab11117824 */ /* 0x000fe200078e02ff */
[----:B------:R-:W-:Y:S01]  /*0bd0*/  LOP3.LUT R29, R20, 0xffff, RZ, 0xc0, !PT ;  /* 0x0000ffff141d7812 */ /* 0x000fe200078ec0ff */
[----:B------:R-:W-:Y:S01]  /*0be0*/  IMAD R38, R38, 0xaaab, RZ ;  /* 0x0000aaab26267824 */ /* 0x000fe200078e02ff */
[----:B------:R-:W-:Y:S01]  /*0bf0*/  SHF.R.U32.HI R44, RZ, 0x17, R27 ;  /* 0x00000017ff2c7819 */ /* 0x000fe2000001161b */
[----:B------:R-:W-:Y:S01]  /*0c00*/  IMAD R40, R40, 0xaaab, RZ ;  /* 0x0000aaab28287824 */ /* 0x000fe200078e02ff */
[----:B------:R-:W-:Y:S01]  /*0c10*/  SHF.R.U32.HI R45, RZ, 0x17, R17 ;  /* 0x00000017ff2d7819 */ /* 0x000fe20000011611 */
[----:B------:R-:W-:Y:S01]  /*0c20*/  IMAD R51, R29, 0xaaab, RZ ;  /* 0x0000aaab1d337824 */ /* 0x000fe200078e02ff */
[----:B------:R-:W-:Y:S01]  /*0c30*/  SHF.R.U32.HI R29, RZ, 0x17, R38 ;  /* 0x00000017ff1d7819 */ /* 0x000fe20000011626 */
[----:B------:R-:W-:Y:S01]  /*0c40*/  IMAD R38, R36, 0x480, RZ ;  /* 0x0000048024267824 */ /* 0x000fe200078e02ff */
[----:B------:R-:W-:-:S02]  /*0c50*/  PRMT R17, R44, 0x9910, RZ ;  /* 0x000099102c117816 */ /* 0x000fc400000000ff */
[----:B------:R-:W-:Y:S02]  /*0c60*/  SHF.R.U32.HI R27, RZ, 0x17, R40 ;  /* 0x00000017ff1b7819 */ /* 0x000fe40000011628 */
[----:B------:R-:W-:Y:S01]  /*0c70*/  PRMT R40, R29, 0x9910, RZ ;  /* 0x000099101d287816 */ /* 0x000fe200000000ff */
[----:B------:R-:W-:Y:S01]  /*0c80*/  IMAD R17, R17, 0xc0, RZ ;  /* 0x000000c011117824 */ /* 0x000fe200078e02ff */
[----:B------:R-:W-:Y:S02]  /*0c90*/  LOP3.LUT R36, R31, 0xffff, R16, 0xf8, !PT ;  /* 0x0000ffff1f247812 */ /* 0x000fe400078ef810 */
[----:B------:R-:W-:Y:S02]  /*0ca0*/  PRMT R42, R45, 0x9910, RZ ;  /* 0x000099102d2a7816 */ /* 0x000fe400000000ff */
[----:B------:R-:W-:Y:S01]  /*0cb0*/  LOP3.LUT R41, R38, 0xffff, RZ, 0xc0, !PT ;  /* 0x0000ffff26297812 */ /* 0x000fe200078ec0ff */
[----:B------:R-:W-:Y:S01]  /*0cc0*/  IMAD R47, R15, 0x480, R36 ;  /* 0x000004800f2f7824 */ /* 0x000fe200078e0224 */
[----:B------:R-:W-:Y:S01]  /*0cd0*/  IADD3 R15, PT, PT, RZ, -R17, RZ ;  /* 0x80000011ff0f7210 */ /* 0x000fe20007ffe0ff */
[----:B------:R-:W-:Y:S01]  /*0ce0*/  IMAD.MOV.U32 R38, RZ, RZ, R40 ;  /* 0x000000ffff267224 */ /* 0x000fe200078e0028 */
[----:B------:R-:W-:Y:S01]  /*0cf0*/  MOV R17, R42 ;  /* 0x0000002a00117202 */ /* 0x000fe20000000f00 */
[--C-:B------:R-:W-:Y:S01]  /*0d00*/  IMAD R45, R45, 0x480, R36.reuse ;  /* 0x000004802d2d7824 */ /* 0x100fe200078e0224 */
[----:B------:R-:W-:Y:S01]  /*0d10*/  LOP3.LUT R33, R33, 0xffff, RZ, 0xc0, !PT ;  /* 0x0000ffff21217812 */ /* 0x000fe200078ec0ff */
[----:B------:R-:W-:Y:S01]  /*0d20*/  IMAD R38, R38, 0xc0, RZ ;  /* 0x000000c026267824 */ /* 0x000fe200078e02ff */
[----:B------:R-:W-:Y:S01]  /*0d30*/  PRMT R15, R15, 0x7710, RZ ;  /* 0x000077100f0f7816 */ /* 0x000fe200000000ff */
[----:B------:R-:W-:Y:S01]  /*0d40*/  IMAD R17, R17, 0xc0, RZ ;  /* 0x000000c011117824 */ /* 0x000fe200078e02ff */
[----:B------:R-:W-:Y:S01]  /*0d50*/  SHF.R.U32.HI R51, RZ, 0x17, R51 ;  /* 0x00000017ff337819 */ /* 0x000fe20000011633 */
[--C-:B------:R-:W-:Y:S01]  /*0d60*/  IMAD R43, R43, 0x480, R36.reuse ;  /* 0x000004802b2b7824 */ /* 0x100fe200078e0224 */
[----:B------:R-:W-:Y:S01]  /*0d70*/  LOP3.LUT R53, R35, 0xffff, RZ, 0xc0, !PT ;  /* 0x0000ffff23357812 */ /* 0x000fe200078ec0ff */
[----:B------:R-:W-:Y:S01]  /*0d80*/  IMAD.IADD R15, R34, 0x1, R15 ;  /* 0x00000001220f7824 */ /* 0x000fe200078e020f */
[----:B------:R-:W-:Y:S01]  /*0d90*/  IADD3 R38, PT, PT, RZ, -R38, RZ ;  /* 0x80000026ff267210 */ /* 0x000fe20007ffe0ff */
[--C-:B------:R-:W-:Y:S01]  /*0da0*/  IMAD R39, R39, 0x480, R36.reuse ;  /* 0x0000048027277824 */ /* 0x100fe200078e0224 */
[C---:B------:R-:W-:Y:S01]  /*0db0*/  IADD3 R35, PT, PT, R36.reuse, R33, RZ ;  /* 0x0000002124237210 */ /* 0x040fe20007ffe0ff */
[--C-:B------:R-:W-:Y:S01]  /*0dc0*/  IMAD R37, R37, 0x480, R36.reuse ;  /* 0x0000048025257824 */ /* 0x100fe200078e0224 */
[C---:B------:R-:W-:Y:S01]  /*0dd0*/  IADD3 R33, PT, PT, R36.reuse, R41, RZ ;  /* 0x0000002924217210 */ /* 0x040fe20007ffe0ff */
[----:B------:R-:W-:Y:S01]  /*0de0*/  IMAD R41, R51, 0x480, R36 ;  /* 0x0000048033297824 */ /* 0x000fe200078e0224 */
[----:B------:R-:W-:-:S02]  /*0df0*/  IADD3 R16, PT, PT, R36, R53, RZ ;  /* 0x0000003524107210 */ /* 0x000fc40007ffe0ff */
[----:B------:R-:W-:Y:S02]  /*0e00*/  IADD3 R34, PT, PT, RZ, -R17, RZ ;  /* 0x80000011ff227210 */ /* 0x000fe40007ffe0ff */
[----:B------:R-:W-:Y:S02]  /*0e10*/  PRMT R36, R51, 0x9910, RZ ;  /* 0x0000991033247816 */ /* 0x000fe400000000ff */
[----:B------:R-:W-:Y:S02]  /*0e20*/  PRMT R17, R38, 0x7710, RZ ;  /* 0x0000771026117816 */ /* 0x000fe400000000ff */
[----:B------:R-:W-:Y:S01]  /*0e30*/  PRMT R21, R21, 0x9910, RZ ;  /* 0x0000991015157816 */ /* 0x000fe200000000ff */
[----:B------:R-:W-:Y:S01]  /*0e40*/  IMAD R36, R36, 0xc0, RZ ;  /* 0x000000c024247824 */ /* 0x000fe200078e02ff */
[C---:B------:R-:W-:Y:S02]  /*0e50*/  LOP3.LUT R49, R31.reuse, 0xffff, R49, 0xf8, !PT ;  /* 0x0000ffff1f317812 */ /* 0x040fe400078ef831 */
[----:B------:R-:W-:Y:S01]  /*0e60*/  LOP3.LUT R30, R31, 0xffff, R30, 0xf8, !PT ;  /* 0x0000ffff1f1e7812 */ /* 0x000fe200078ef81e */
[----:B------:R-:W-:Y:S01]  /*0e70*/  IMAD R21, R21, 0xab, RZ ;  /* 0x000000ab15157824 */ /* 0x000fe200078e02ff */
[----:B------:R-:W-:Y:S01]  /*0e80*/  LOP3.LUT R31, R28, 0xffff, RZ, 0xc0, !PT ;  /* 0x0000ffff1c1f7812 */ /* 0x000fe200078ec0ff */
[----:B------:R-:W-:Y:S01]  /*0e90*/  IMAD.MOV R36, RZ, RZ, -R36 ;  /* 0x000000ffff247224 */ /* 0x000fe200078e0a24 */
[----:B------:R-:W-:Y:S01]  /*0ea0*/  PRMT R28, R23, 0x9910, RZ ;  /* 0x00009910171c7816 */ /* 0x000fe200000000ff */
[--C-:B------:R-:W-:Y:S01]  /*0eb0*/  IMAD R48, R25, 0x480, R30.reuse ;  /* 0x0000048019307824 */ /* 0x100fe200078e021e */
[----:B------:R-:W-:Y:S01]  /*0ec0*/  IADD3 R17, PT, PT, R32, R17, RZ ;  /* 0x0000001120117210 */ /* 0x000fe20007ffe0ff */
[--C-:B------:R-:W-:Y:S01]  /*0ed0*/  IMAD R42, R13, 0x480, R30.reuse ;  /* 0x000004800d2a7824 */ /* 0x100fe200078e021e */
[----:B------:R-:W-:Y:S01]  /*0ee0*/  PRMT R24, R24, 0x9910, RZ ;  /* 0x0000991018187816 */ /* 0x000fe200000000ff */
[--C-:B------:R-:W-:Y:S01]  /*0ef0*/  IMAD R44, R44, 0x480, R30.reuse ;  /* 0x000004802c2c7824 */ /* 0x100fe200078e021e */
[----:B------:R-:W-:Y:S01]  /*0f00*/  PRMT R32, R22, 0x9910, RZ ;  /* 0x0000991016207816 */ /* 0x000fe200000000ff */
[----:B------:R-:W-:Y:S01]  /*0f10*/  IMAD R38, R27, 0x480, R30 ;  /* 0x000004801b267824 */ /* 0x000fe200078e021e */
[----:B------:R-:W-:Y:S01]  /*0f20*/  MOV R22, R28 ;  /* 0x0000001c00167202 */ /* 0x000fe20000000f00 */
[----:B------:R-:W-:Y:S01]  /*0f30*/  IMAD R23, R24, 0xab, RZ ;  /* 0x000000ab18177824 */ /* 0x000fe200078e02ff */
[----:B------:R-:W-:-:S02]  /*0f40*/  LOP3.LUT R24, R21, 0xffff, RZ, 0xc0, !PT ;  /* 0x0000ffff15187812 */ /* 0x000fc400078ec0ff */
[----:B------:R-:W-:Y:S01]  /*0f50*/  PRMT R51, R36, 0x7710, RZ ;  /* 0x0000771024337816 */ /* 0x000fe200000000ff */
[----:B------:R-:W-:Y:S01]  /*0f60*/  IMAD R21, R22, 0xab, RZ ;  /* 0x000000ab16157824 */ /* 0x000fe200078e02ff */
[----:B------:R-:W-:Y:S01]  /*0f70*/  PRMT R5, R5, 0x9910, RZ ;  /* 0x0000991005057816 */ /* 0x000fe200000000ff */
[--C-:B------:R-:W-:Y:S01]  /*0f80*/  IMAD R36, R12, 0x480, R30.reuse ;  /* 0x000004800c247824 */ /* 0x100fe200078e021e */
[----:B------:R-:W-:Y:S01]  /*0f90*/  PRMT R46, R27, 0x9910, RZ ;  /* 0x000099101b2e7816 */ /* 0x000fe200000000ff */
[----:B------:R-:W-:Y:S01]  /*0fa0*/  IMAD.IADD R20, R20, 0x1, R51 ;  /* 0x0000000114147824 */ /* 0x000fe200078e0233 */
[----:B------:R-:W-:Y:S02]  /*0fb0*/  LOP3.LUT R12, R21, 0xffff, RZ, 0xc0, !PT ;  /* 0x0000ffff150c7812 */ /* 0x000fe400078ec0ff */
[----:B------:R-:W-:Y:S01]  /*0fc0*/  MOV R40, R46 ;  /* 0x0000002e00287202 */ /* 0x000fe20000000f00 */
[----:B------:R-:W-:Y:S01]  /*0fd0*/  IMAD R46, R14, 0x480, R30 ;  /* 0x000004800e2e7824 */ /* 0x000fe200078e021e */
[----:B------:R-:W-:-:S02]  /*0fe0*/  SHF.R.U32.HI R12, RZ, 0x9, R12 ;  /* 0x00000009ff0c7819 */ /* 0x000fc4000001160c */
[----:B------:R-:W-:Y:S01]  /*0ff0*/  PRMT R34, R34, 0x7710, RZ ;  /* 0x0000771022227816 */ /* 0x000fe200000000ff */
[----:B------:R-:W-:Y:S01]  /*1000*/  IMAD R40, R40, 0xc0, RZ ;  /* 0x000000c028287824 */ /* 0x000fe200078e02ff */
[----:B------:R-:W-:Y:S02]  /*1010*/  PRMT R11, R11, 0x5410, R12 ;  /* 0x000054100b0b7816 */ /* 0x000fe4000000000c */
[----:B------:R-:W-:Y:S02]  /*1020*/  PRMT R12, R7, 0x9910, RZ ;  /* 0x00009910070c7816 */ /* 0x000fe400000000ff */
[----:B------:R-:W-:Y:S01]  /*1030*/  PRMT R7, R8, 0x9910, RZ ;  /* 0x0000991008077816 */ /* 0x000fe200000000ff */
[----:B------:R-:W-:Y:S01]  /*1040*/  IDP.2A.LO.U16.U8 R50, R11, R50, RZ ;  /* 0x000000320b327226 */ /* 0x000fe200000010ff */
[----:B------:R-:W-:Y:S02]  /*1050*/  PRMT R11, R6, 0x9910, RZ ;  /* 0x00009910060b7816 */ /* 0x000fe400000000ff */
[----:B------:R-:W-:Y:S01]  /*1060*/  PRMT R6, R9, 0x9910, RZ ;  /* 0x0000991009067816 */ /* 0x000fe200000000ff */
[----:B------:R-:W-:Y:S01]  /*1070*/  IMAD R7, R7, 0xab, RZ ;  /* 0x000000ab07077824 */ /* 0x000fe200078e02ff */
[----:B------:R-:W-:-:S02]  /*1080*/  MOV R8, R11 ;  /* 0x0000000b00087202 */ /* 0x000fc40000000f00 */
[----:B------:R-:W-:Y:S01]  /*1090*/  IADD3 R40, PT, PT, RZ, -R40, RZ ;  /* 0x80000028ff287210 */ /* 0x000fe20007ffe0ff */
[----:B------:R-:W-:Y:S01]  /*10a0*/  IMAD R6, R6, 0xab, RZ ;  /* 0x000000ab06067824 */ /* 0x000fe200078e02ff */
[----:B------:R-:W-:Y:S01]  /*10b0*/  LOP3.LUT R7, R7, 0xffff, RZ, 0xc0, !PT ;  /* 0x0000ffff07077812 */ /* 0x000fe200078ec0ff */
[----:B------:R-:W-:Y:S01]  /*10c0*/  IMAD R8, R8, 0xab, RZ ;  /* 0x000000ab08087824 */ /* 0x000fe200078e02ff */
[----:B------:R-:W-:Y:S01]  /*10d0*/  PRMT R53, R40, 0x7710, RZ ;  /* 0x0000771028357816 */ /* 0x000fe200000000ff */
[----:B------:R-:W-:Y:S01]  /*10e0*/  IMAD R40, R29, 0x480, R30 ;  /* 0x000004801d287824 */ /* 0x000fe200078e021e */
[----:B------:R-:W-:Y:S02]  /*10f0*/  LOP3.LUT R6, R6, 0xffff, RZ, 0xc0, !PT ;  /* 0x0000ffff06067812 */ /* 0x000fe400078ec0ff */
[----:B------:R-:W-:Y:S02]  /*1100*/  LOP3.LUT R8, R8, 0xffff, RZ, 0xc0, !PT ;  /* 0x0000ffff08087812 */ /* 0x000fe400078ec0ff */
[----:B------:R-:W-:-:S02]  /*1110*/  SHF.R.U32.HI R6, RZ, 0x9, R6 ;  /* 0x00000009ff067819 */ /* 0x000fc40000011606 */
[----:B------:R-:W-:Y:S02]  /*1120*/  SHF.R.U32.HI R8, RZ, 0x9, R8 ;  /* 0x00000009ff087819 */ /* 0x000fe40000011608 */
[----:B------:R-:W-:Y:S02]  /*1130*/  SHF.R.U32.HI R7, RZ, 0x9, R7 ;  /* 0x00000009ff077819 */ /* 0x000fe40000011607 */
[----:B------:R-:W-:Y:S02]  /*1140*/  LOP3.LUT R6, R6, 0xffff, RZ, 0xc0, !PT ;  /* 0x0000ffff06067812 */ /* 0x000fe400078ec0ff */
[----:B------:R-:W-:Y:S02]  /*1150*/  LOP3.LUT R11, R8, 0xffff, RZ, 0xc0, !PT ;  /* 0x0000ffff080b7812 */ /* 0x000fe400078ec0ff */
[----:B------:R-:W-:Y:S01]  /*1160*/  LOP3.LUT R8, R7, 0xffff, RZ, 0xc0, !PT ;  /* 0x0000ffff07087812 */ /* 0x000fe200078ec0ff */
[----:B------:R-:W-:Y:S01]  /*1170*/  IMAD R43, R6, 0x9, R43 ;  /* 0x00000009062b7824 */ /* 0x000fe200078e022b */
[----:B------:R-:W-:Y:S01]  /*1180*/  PRMT R7, R2, 0x9910, RZ ;  /* 0x0000991002077816 */ /* 0x000fe200000000ff */
[----:B------:R-:W-:Y:S01]  /*1190*/  IMAD R36, R11, 0x9, R36 ;  /* 0x000000090b247824 */ /* 0x000fe200078e0224 */
[----:B------:R-:W-:Y:S01]  /*11a0*/  PRMT R6, R0, 0x9910, RZ ;  /* 0x0000991000067816 */ /* 0x000fe200000000ff */
[----:B------:R-:W-:Y:S01]  /*11b0*/  IMAD R39, R8, 0x9, R39 ;  /* 0x0000000908277824 */ /* 0x000fe200078e0227 */
[----:B------:R-:W-:Y:S01]  /*11c0*/  PRMT R0, R3, 0x9910, RZ ;  /* 0x0000991003007816 */ /* 0x000fe200000000ff */
[----:B------:R-:W-:Y:S01]  /*11d0*/  IMAD.MOV.U32 R3, RZ, RZ, R7 ;  /* 0x000000ffff037224 */ /* 0x000fe200078e0007 */
[----:B------:R-:W-:-:S02]  /*11e0*/  PRMT R8, R4, 0x9910, RZ ;  /* 0x0000991004087816 */ /* 0x000fc400000000ff */
[----:B------:R-:W-:Y:S01]  /*11f0*/  MOV R2, R6 ;  /* 0x0000000600027202 */ /* 0x000fe20000000f00 */
[----:B------:R-:W-:Y:S01]  /*1200*/  IMAD R3, R3, 0xab, RZ ;  /* 0x000000ab03037824 */ /* 0x000fe200078e02ff */
[----:B------:R-:W-:Y:S01]  /*1210*/  MOV R4, R5 ;  /* 0x0000000500047202 */ /* 0x000fe20000000f00 */
[----:B------:R-:W-:Y:S01]  /*1220*/  IMAD R0, R0, 0xab, RZ ;  /* 0x000000ab00007824 */ /* 0x000fe200078e02ff */
[----:B------:R-:W-:Y:S01]  /*1230*/  MOV R5, R8 ;  /* 0x0000000800057202 */ /* 0x000fe20000000f00 */
[----:B------:R-:W-:Y:S01]  /*1240*/  IMAD R2, R2, 0xab, RZ ;  /* 0x000000ab02027824 */ /* 0x000fe200078e02ff */
[----:B------:R-:W-:Y:S01]  /*1250*/  LOP3.LUT R3, R3, 0xffff, RZ, 0xc0, !PT ;  /* 0x0000ffff03037812 */ /* 0x000fe200078ec0ff */
[----:B------:R-:W-:Y:S01]  /*1260*/  IMAD R4, R4, 0xab, RZ ;  /* 0x000000ab04047824 */ /* 0x000fe200078e02ff */
[----:B------:R-:W-:Y:S01]  /*1270*/  LOP3.LUT R0, R0, 0xffff, RZ, 0xc0, !PT ;  /* 0x0000ffff00007812 */ /* 0x000fe200078ec0ff */
[----:B------:R-:W-:Y:S01]  /*1280*/  IMAD R5, R5, 0xab, RZ ;  /* 0x000000ab05057824 */ /* 0x000fe200078e02ff */
[----:B------:R-:W-:-:S02]  /*1290*/  LOP3.LUT R2, R2, 0xffff, RZ, 0xc0, !PT ;  /* 0x0000ffff02027812 */ /* 0x000fc400078ec0ff */
[----:B------:R-:W-:Y:S02]  /*12a0*/  SHF.R.U32.HI R3, RZ, 0x9, R3 ;  /* 0x00000009ff037819 */ /* 0x000fe40000011603 */
[----:B------:R-:W-:Y:S02]  /*12b0*/  SHF.R.U32.HI R0, RZ, 0x9, R0 ;  /* 0x00000009ff007819 */ /* 0x000fe40000011600 */
[----:B------:R-:W-:Y:S02]  /*12c0*/  LOP3.LUT R5, R5, 0xffff, RZ, 0xc0, !PT ;  /* 0x0000ffff05057812 */ /* 0x000fe400078ec0ff */
[----:B------:R-:W-:Y:S02]  /*12d0*/  LOP3.LUT R4, R4, 0xffff, RZ, 0xc0, !PT ;  /* 0x0000ffff04047812 */ /* 0x000fe400078ec0ff */
[----:B------:R-:W-:Y:S02]  /*12e0*/  SHF.R.U32.HI R2, RZ, 0x9, R2 ;  /* 0x00000009ff027819 */ /* 0x000fe40000011602 */
[----:B------:R-:W-:-:S02]  /*12f0*/  LOP3.LUT R6, R3, 0xffff, RZ, 0xc0, !PT ;  /* 0x0000ffff03067812 */ /* 0x000fc400078ec0ff */
[----:B------:R-:W-:Y:S02]  /*1300*/  LOP3.LUT R3, R0, 0xffff, RZ, 0xc0, !PT ;  /* 0x0000ffff00037812 */ /* 0x000fe400078ec0ff */
[----:B------:R-:W-:Y:S01]  /*1310*/  SHF.R.U32.HI R5, RZ, 0x9, R5 ;  /* 0x00000009ff057819 */ /* 0x000fe20000011605 */
[----:B------:R-:W-:Y:S01]  /*1320*/  IMAD R35, R6, 0x9, R35 ;  /* 0x0000000906237824 */ /* 0x000fe200078e0223 */
[----:B------:R-:W-:Y:S01]  /*1330*/  SHF.R.U32.HI R4, RZ, 0x9, R4 ;  /* 0x00000009ff047819 */ /* 0x000fe20000011604 */
[----:B------:R-:W-:Y:S01]  /*1340*/  IMAD R48, R3, 0x9, R48 ;  /* 0x0000000903307824 */ /* 0x000fe200078e0230 */
[----:B------:R-:W-:Y:S02]  /*1350*/  LOP3.LUT R2, R2, 0xffff, RZ, 0xc0, !PT ;  /* 0x0000ffff02027812 */ /* 0x000fe400078ec0ff */
[----:B------:R-:W-:Y:S02]  /*1360*/  IADD3 R19, PT, PT, R19, R34, RZ ;  /* 0x0000002213137210 */ /* 0x000fe40007ffe0ff */
[----:B------:R-:W-:Y:S01]  /*1370*/  LOP3.LUT R51, R26, 0xffff, RZ, 0xc0, !PT ;  /* 0x0000ffff1a337812 */ /* 0x000fe200078ec0ff */
[----:B------:R-:W-:Y:S01]  /*1380*/  IMAD R37, R2, 0x9, R37 ;  /* 0x0000000902257824 */ /* 0x000fe200078e0225 */
[----:B------:R-:W-:-:S02]  /*1390*/  MOV R9, R12 ;  /* 0x0000000c00097202 */ /* 0x000fc40000000f00 */
[----:B------:R-:W-:Y:S02]  /*13a0*/  LOP3.LUT R5, R5, 0xffff, RZ, 0xc0, !PT ;  /* 0x0000ffff05057812 */ /* 0x000fe400078ec0ff */
[----:B------:R-:W-:Y:S01]  /*13b0*/  MOV R26, R32 ;  /* 0x00000020001a7202 */ /* 0x000fe20000000f00 */
[----:B------:R-:W-:Y:S01]  /*13c0*/  IMAD R9, R9, 0xab, RZ ;  /* 0x000000ab09097824 */ /* 0x000fe200078e02ff */
[----:B------:R-:W-:Y:S01]  /*13d0*/  LOP3.LUT R4, R4, 0xffff, RZ, 0xc0, !PT ;  /* 0x0000ffff04047812 */ /* 0x000fe200078ec0ff */
[----:B------:R-:W-:Y:S01]  /*13e0*/  IMAD R0, R5, 0x9, R16 ;  /* 0x0000000905007824 */ /* 0x000fe200078e0210 */
[----:B------:R-:W-:Y:S01]  /*13f0*/  PRMT R3, R15, 0x9910, RZ ;  /* 0x000099100f037816 */ /* 0x000fe200000000ff */
[----:B------:R-:W-:Y:S01]  /*1400*/  IMAD R14, R26, 0xab, RZ ;  /* 0x000000ab1a0e7824 */ /* 0x000fe200078e02ff */
[----:B------:R-:W-:Y:S01]  /*1410*/  IADD3 R18, PT, PT, R18, R53, RZ ;  /* 0x0000003512127210 */ /* 0x000fe20007ffe0ff */
[----:B------:R-:W-:Y:S01]  /*1420*/  IMAD R33, R4, 0x9, R33 ;  /* 0x0000000904217824 */ /* 0x000fe200078e0221 */
[----:B------:R-:W-:Y:S01]  /*1430*/  PRMT R2, R19, 0x9910, RZ ;  /* 0x0000991013027816 */ /* 0x000fe200000000ff */
[----:B------:R-:W-:Y:S01]  /*1440*/  IMAD R3, R3, 0xab, RZ ;  /* 0x000000ab03037824 */ /* 0x000fe200078e02ff */
[----:B------:R-:W-:Y:S01]  /*1450*/  PRMT R5, R17, 0x9910, RZ ;  /* 0x0000991011057816 */ /* 0x000fe200000000ff */
[----:B------:R-:W-:Y:S01]  /*1460*/  IMAD.IADD R32, R30, 0x1, R51 ;  /* 0x000000011e207824 */ /* 0x000fe200078e0233 */
[----:B------:R-:W-:Y:S01]  /*1470*/  PRMT R6, R18, 0x9910, RZ ;  /* 0x0000991012067816 */ /* 0x000fe200000000ff */
[----:B------:R-:W-:Y:S01]  /*1480*/  IMAD R2, R2, 0xab, RZ ;  /* 0x000000ab02027824 */ /* 0x000fe200078e02ff */
[----:B------:R-:W-:Y:S01]  /*1490*/  PRMT R10, R10, 0x9910, RZ ;  /* 0x000099100a0a7816 */ /* 0x000fe200000000ff */
[----:B------:R-:W-:Y:S01]  /*14a0*/  IMAD R5, R5, 0xab, RZ ;  /* 0x000000ab05057824 */ /* 0x000fe200078e02ff */
[----:B------:R-:W-:Y:S01]  /*14b0*/  PRMT R4, R20, 0x9910, RZ ;  /* 0x0000991014047816 */ /* 0x000fe200000000ff */
[----:B------:R-:W-:Y:S01]  /*14c0*/  IMAD R6, R6, 0xab, RZ ;  /* 0x000000ab06067824 */ /* 0x000fe200078e02ff */
[----:B------:R-:W-:Y:S01]  /*14d0*/  LOP3.LUT R9, R9, 0xffff, RZ, 0xc0, !PT ;  /* 0x0000ffff09097812 */ /* 0x000fe200078ec0ff */
[----:B------:R-:W-:Y:S01]  /*14e0*/  IMAD R10, R10, 0xab, RZ ;  /* 0x000000ab0a0a7824 */ /* 0x000fe200078e02ff */
[----:B------:R-:W-:Y:S01]  /*14f0*/  LOP3.LUT R13, R14, 0xffff, RZ, 0xc0, !PT ;  /* 0x0000ffff0e0d7812 */ /* 0x000fe200078ec0ff */
[----:B------:R-:W-:Y:S01]  /*1500*/  IMAD R4, R4, 0xab, RZ ;  /* 0x000000ab04047824 */ /* 0x000fe200078e02ff */
[----:B------:R-:W-:Y:S01]  /*1510*/  LOP3.LUT R7, R3, 0xffff, RZ, 0xc0, !PT ;  /* 0x0000ffff03077812 */ /* 0x000fe200078ec0ff */
[----:B------:R-:W-:Y:S01]  /*1520*/  IMAD.MOV.U32 R53, RZ, RZ, RZ ;  /* 0x000000ffff357224 */ /* 0x000fe200078e00ff */
[----:B------:R-:W-:-:S02]  /*1530*/  SHF.R.U32.HI R9, RZ, 0x9, R9 ;  /* 0x00000009ff097819 */ /* 0x000fc40000011609 */
[----:B------:R-:W-:Y:S02]  /*1540*/  LOP3.LUT R3, R2, 0xffff, RZ, 0xc0, !PT ;  /* 0x0000ffff02037812 */ /* 0x000fe400078ec0ff */
[----:B------:R-:W-:Y:S02]  /*1550*/  SHF.R.U32.HI R13, RZ, 0x9, R13 ;  /* 0x00000009ff0d7819 */ /* 0x000fe4000001160d */
[----:B------:R-:W-:Y:S02]  /*1560*/  SHF.R.U32.HI R2, RZ, 0x9, R7 ;  /* 0x00000009ff027819 */ /* 0x000fe40000011607 */
[----:B------:R-:W-:Y:S02]  /*1570*/  LOP3.LUT R5, R5, 0xffff, RZ, 0xc0, !PT ;  /* 0x0000ffff05057812 */ /* 0x000fe400078ec0ff */
[----:B------:R-:W-:Y:S02]  /*1580*/  LOP3.LUT R8, R6, 0xffff, RZ, 0xc0, !PT ;  /* 0x0000ffff06087812 */ /* 0x000fe400078ec0ff */
[----:B------:R-:W-:-:S02]  /*1590*/  LOP3.LUT R23, R23, 0xffff, RZ, 0xc0, !PT ;  /* 0x0000ffff17177812 */ /* 0x000fc400078ec0ff */
[----:B------:R-:W-:Y:S02]  /*15a0*/  LOP3.LUT R10, R10, 0xffff, RZ, 0xc0, !PT ;  /* 0x0000ffff0a0a7812 */ /* 0x000fe400078ec0ff */
[----:B------:R-:W-:Y:S02]  /*15b0*/  LOP3.LUT R6, R4, 0xffff, RZ, 0xc0, !PT ;  /* 0x0000ffff04067812 */ /* 0x000fe400078ec0ff */
[----:B------:R-:W-:Y:S02]  /*15c0*/  IADD3 R34, PT, PT, R30, R31, RZ ;  /* 0x0000001f1e227210 */ /* 0x000fe40007ffe0ff */
[----:B------:R-:W-:Y:S02]  /*15d0*/  LOP3.LUT R9, R9, 0xffff, RZ, 0xc0, !PT ;  /* 0x0000ffff09097812 */ /* 0x000fe400078ec0ff */
[----:B------:R-:W-:Y:S02]  /*15e0*/  LOP3.LUT R13, R13, 0xffff, RZ, 0xc0, !PT ;  /* 0x0000ffff0d0d7812 */ /* 0x000fe400078ec0ff */
[----:B------:R-:W-:Y:S01]  /*15f0*/  LOP3.LUT R7, R2, 0xffff, RZ, 0xc0, !PT ;  /* 0x0000ffff02077812 */ /* 0x000fe200078ec0ff */
[----:B------:R-:W-:Y:S01]  /*1600*/  IMAD R34, R9, 0x9, R34 ;  /* 0x0000000909227824 */ /* 0x000fe200078e0222 */
[----:B------:R-:W-:Y:S01]  /*1610*/  SHF.R.U32.HI R4, RZ, 0x9, R5 ;  /* 0x00000009ff047819 */ /* 0x000fe20000011605 */
[----:B------:R-:W-:Y:S01]  /*1620*/  IMAD R42, R13, 0x9, R42 ;  /* 0x000000090d2a7824 */ /* 0x000fe200078e022a */
[----:B------:R-:W-:Y:S01]  /*1630*/  SHF.R.U32.HI R2, RZ, 0x9, R3 ;  /* 0x00000009ff027819 */ /* 0x000fe20000011603 */
[----:B------:R-:W-:Y:S01]  /*1640*/  IMAD R44, R7, 0x9, R44 ;  /* 0x00000009072c7824 */ /* 0x000fe200078e022c */
[----:B------:R-:W-:-:S02]  /*1650*/  SHF.R.U32.HI R22, RZ, 0x9, R24 ;  /* 0x00000009ff167819 */ /* 0x000fc40000011618 */
[----:B------:R-:W-:Y:S02]  /*1660*/  SHF.R.U32.HI R23, RZ, 0x9, R23 ;  /* 0x00000009ff177819 */ /* 0x000fe40000011617 */
[----:B------:R-:W-:Y:S02]  /*1670*/  SHF.R.U32.HI R10, RZ, 0x9, R10 ;  /* 0x00000009ff0a7819 */ /* 0x000fe4000001160a */
[----:B------:R-:W-:Y:S02]  /*1680*/  SHF.R.U32.HI R5, RZ, 0x9, R8 ;  /* 0x00000009ff057819 */ /* 0x000fe40000011608 */
[----:B------:R-:W-:Y:S02]  /*1690*/  SHF.R.U32.HI R3, RZ, 0x9, R6 ;  /* 0x00000009ff037819 */ /* 0x000fe40000011606 */
[----:B------:R-:W-:Y:S02]  /*16a0*/  LOP3.LUT R9, R4, 0xffff, RZ, 0xc0, !PT ;  /* 0x0000ffff04097812 */ /* 0x000fe400078ec0ff */
[----:B------:R-:W-:-:S02]  /*16b0*/  LOP3.LUT R22, R22, 0xffff, RZ, 0xc0, !PT ;  /* 0x0000ffff16167812 */ /* 0x000fc400078ec0ff */
[----:B------:R-:W-:Y:S01]  /*16c0*/  LOP3.LUT R23, R23, 0xffff, RZ, 0xc0, !PT ;  /* 0x0000ffff17177812 */ /* 0x000fe200078ec0ff */
[----:B------:R-:W-:Y:S01]  /*16d0*/  IMAD R40, R9, 0x9, R40 ;  /* 0x0000000909287824 */ /* 0x000fe200078e0228 */
[----:B------:R-:W-:Y:S01]  /*16e0*/  LOP3.LUT R13, R10, 0xffff, RZ, 0xc0, !PT ;  /* 0x0000ffff0a0d7812 */ /* 0x000fe200078ec0ff */
[----:B------:R-:W-:Y:S01]  /*16f0*/  IMAD R47, R22, 0x9, R47 ;  /* 0x00000009162f7824 */ /* 0x000fe200078e022f */
[----:B------:R-:W-:Y:S01]  /*1700*/  LOP3.LUT R5, R5, 0xffff, RZ, 0xc0, !PT ;  /* 0x0000ffff05057812 */ /* 0x000fe200078ec0ff */
[----:B------:R-:W-:Y:S01]  /*1710*/  IMAD R46, R23, 0x9, R46 ;  /* 0x00000009172e7824 */ /* 0x000fe200078e022e */
[----:B------:R-:W-:Y:S01]  /*1720*/  LOP3.LUT R2, R2, 0xffff, RZ, 0xc0, !PT ;  /* 0x0000ffff02027812 */ /* 0x000fe200078ec0ff */
[----:B------:R-:W-:Y:S01]  /*1730*/  IMAD R32, R13, 0x9, R32 ;  /* 0x000000090d207824 */ /* 0x000fe200078e0220 */
[----:B------:R-:W-:Y:S01]  /*1740*/  LOP3.LUT R4, R3, 0xffff, RZ, 0xc0, !PT ;  /* 0x0000ffff03047812 */ /* 0x000fe200078ec0ff */
[----:B------:R-:W-:Y:S02]  /*1750*/  IMAD R38, R5, 0x9, R38 ;  /* 0x0000000905267824 */ /* 0x000fe400078e0226 */
[----:B------:R-:W-:-:S02]  /*1760*/  IMAD R45, R2, 0x9, R45 ;  /* 0x00000009022d7824 */ /* 0x000fc400078e022d */
[----:B--2---:R-:W-:-:S07]  /*1770*/  IMAD R41, R4, 0x9, R41 ;  /* 0x0000000904297824 */ /* 0x004fce00078e0229 */
.L_x_6:
[----:B------:R-:W0:Y:S01]  /*1780*/  S2R R2, SR_TID.X ;  /* 0x0000000000027919 */ /* 0x000e220000002100 */
[----:B------:R-:W-:Y:S01]  /*1790*/  MOV R3, 0x4a ;  /* 0x0000004a00037802 */ /* 0x000fe20000000f00 */
[----:B------:R-:W-:Y:S01]  /*17a0*/  UPLOP3.LUT UP1, UPT, UPT, UPT, UP0, 0x80, 0x8 ;  /* 0x000000000008789c */ /* 0x000fe20003f2f000 */
[----:B------:R-:W-:-:S03]  /*17b0*/  UMOV UR5, URZ ;  /* 0x000000ff00057c82 */ /* 0x000fc60008000000 */
[C---:B0-----:R-:W-:Y:S01]  /*17c0*/  IMAD R3, R2.reuse, R3, 0x6 ;  /* 0x0000000602037424 */ /* 0x041fe200078e0203 */
[----:B------:R-:W-:-:S03]  /*17d0*/  SHF.L.U32 R13, R2, 0x6, RZ ;  /* 0x00000006020d7819 */ /* 0x000fc600000006ff */
[C-C-:B------:R-:W-:Y:S02]  /*17e0*/  IMAD R11, R2.reuse, 0xffd2, R3.reuse ;  /* 0x0000ffd2020b7824 */ /* 0x140fe400078e0203 */
[C---:B------:R-:W-:Y:S02]  /*17f0*/  IMAD R15, R2.reuse, -0x44, R3 ;  /* 0xffffffbc020f7824 */ /* 0x040fe400078e0203 */
[C---:B------:R-:W-:Y:S01]  /*1800*/  VIADD R16, R11.reuse, 0x15 ;  /* 0x000000150b107836 */ /* 0x040fe20000000000 */
[C---:B------:R-:W-:Y:S01]  /*1810*/  IADD3 R10, PT, PT, R11.reuse, 0x6, RZ ;  /* 0x000000060b0a7810 */ /* 0x040fe20007ffe0ff */
[C---:B------:R-:W-:Y:S01]  /*1820*/  IMAD R15, R2.reuse, 0x16, R15 ;  /* 0x00000016020f7824 */ /* 0x040fe200078e020f */
[----:B------:R-:W-:Y:S01]  /*1830*/  IADD3 R12, PT, PT, R11, 0xc, RZ ;  /* 0x0000000c0b0c7810 */ /* 0x000fe20007ffe0ff */
[----:B------:R-:W-:Y:S01]  /*1840*/  IMAD R13, R2, 0x4a, -R13 ;  /* 0x0000004a020d7824 */ /* 0x000fe200078e0a0d */
[----:B------:R-:W-:Y:S02]  /*1850*/  LOP3.LUT R5, R10, 0xffff, RZ, 0xc0, !PT ;  /* 0x0000ffff0a057812 */ /* 0x000fe400078ec0ff */
[----:B------:R-:W-:Y:S01]  /*1860*/  LOP3.LUT R6, R12, 0xffff, RZ, 0xc0, !PT ;  /* 0x0000ffff0c067812 */ /* 0x000fe200078ec0ff */
[----:B------:R-:W-:Y:S01]  /*1870*/  IMAD R13, R2, 0x12, R13 ;  /* 0x00000012020d7824 */ /* 0x000fe200078e020d */
[----:B------:R-:W-:Y:S01]  /*1880*/  LOP3.LUT R4, R15, 0xffff, RZ, 0xc0, !PT ;  /* 0x0000ffff0f047812 */ /* 0x000fe200078ec0ff */
[----:B------:R-:W-:Y:S01]  /*1890*/  IMAD R5, R5, 0xaaab, RZ ;  /* 0x0000aaab05057824 */ /* 0x000fe200078e02ff */
[----:B------:R-:W-:Y:S01]  /*18a0*/  LOP3.LUT R3, R16, 0xffff, RZ, 0xc0, !PT ;  /* 0x0000ffff10037812 */ /* 0x000fe200078ec0ff */
[----:B------:R-:W-:-:S02]  /*18b0*/  IMAD R7, R6, 0xaaab, RZ ;  /* 0x0000aaab06077824 */ /* 0x000fc400078e02ff */
[----:B------:R-:W-:Y:S01]  /*18c0*/  IMAD R6, R4, 0xaaab, RZ ;  /* 0x0000aaab04067824 */ /* 0x000fe200078e02ff */
[----:B------:R-:W-:Y:S01]  /*18d0*/  SHF.R.U32.HI R14, RZ, 0x17, R5 ;  /* 0x00000017ff0e7819 */ /* 0x000fe20000011605 */
[----:B------:R-:W-:Y:S01]  /*18e0*/  IMAD R3, R3, 0xaaab, RZ ;  /* 0x0000aaab03037824 */ /* 0x000fe200078e02ff */
[----:B------:R-:W-:Y:S02]  /*18f0*/  SHF.R.U32.HI R4, RZ, 0x17, R7 ;  /* 0x00000017ff047819 */ /* 0x000fe40000011607 */
[----:B------:R-:W-:Y:S02]  /*1900*/  SHF.R.U32.HI R6, RZ, 0x17, R6 ;  /* 0x00000017ff067819 */ /* 0x000fe40000011606 */
[----:B------:R-:W-:Y:S02]  /*1910*/  PRMT R5, R14, 0x9910, RZ ;  /* 0x000099100e057816 */ /* 0x000fe400000000ff */
[C---:B------:R-:W-:Y:S01]  /*1920*/  PRMT R7, R4.reuse, 0x9910, RZ ;  /* 0x0000991004077816 */ /* 0x040fe200000000ff */
[----:B------:R-:W-:Y:S01]  /*1930*/  IMAD R4, R4, 0x480, R49 ;  /* 0x0000048004047824 */ /* 0x000fe200078e0231 */
[C---:B------:R-:W-:Y:S01]  /*1940*/  PRMT R17, R6.reuse, 0x9910, RZ ;  /* 0x0000991006117816 */ /* 0x040fe200000000ff */
[----:B------:R-:W-:Y:S01]  /*1950*/  IMAD R8, R5, 0xc0, RZ ;  /* 0x000000c005087824 */ /* 0x000fe200078e02ff */
[----:B------:R-:W-:Y:S01]  /*1960*/  SHF.R.U32.HI R3, RZ, 0x17, R3 ;  /* 0x00000017ff037819 */ /* 0x000fe20000011603 */
[----:B------:R-:W-:Y:S01]  /*1970*/  IMAD R9, R7, 0xc0, RZ ;  /* 0x000000c007097824 */ /* 0x000fe200078e02ff */
[----:B------:R-:W-:Y:S01]  /*1980*/  MOV R7, R17 ;  /* 0x0000001100077202 */ /* 0x000fe20000000f00 */
[----:B------:R-:W-:Y:S01]  /*1990*/  IMAD R6, R6, 0x480, R49 ;  /* 0x0000048006067824 */ /* 0x000fe200078e0231 */
[----:B------:R-:W-:Y:S01]  /*19a0*/  PRMT R3, R3, 0x9910, RZ ;  /* 0x0000991003037816 */ /* 0x000fe200000000ff */
[----:B------:R-:W-:Y:S01]  /*19b0*/  IMAD.MOV R18, RZ, RZ, -R9 ;  /* 0x000000ffff127224 */ /* 0x000fe200078e0a09 */
[----:B------:R-:W-:Y:S01]  /*19c0*/  IADD3 R17, PT, PT, RZ, -R8, RZ ;  /* 0x80000008ff117210 */ /* 0x000fe20007ffe0ff */
[----:B------:R-:W-:-:S02]  /*19d0*/  IMAD R8, R7, 0xc0, RZ ;  /* 0x000000c007087824 */ /* 0x000fc400078e02ff */
[----:B------:R-:W-:Y:S01]  /*19e0*/  IMAD R5, R3, 0xc0, RZ ;  /* 0x000000c003057824 */ /* 0x000fe200078e02ff */
[----:B------:R-:W-:Y:S01]  /*19f0*/  PRMT R7, R18, 0x7710, RZ ;  /* 0x0000771012077816 */ /* 0x000fe200000000ff */
[----:B------:R-:W-:Y:S01]  /*1a00*/  IMAD.MOV R2, RZ, RZ, -R8 ;  /* 0x000000ffff027224 */ /* 0x000fe200078e0a08 */
[C---:B------:R-:W-:Y:S02]  /*1a10*/  IADD3 R18, PT, PT, R11.reuse, 0xf, RZ ;  /* 0x0000000f0b127810 */ /* 0x040fe40007ffe0ff */
[----:B------:R-:W-:Y:S02]  /*1a20*/  IADD3 R11, PT, PT, R11, 0x12, RZ ;  /* 0x000000120b0b7810 */ /* 0x000fe40007ffe0ff */
[----:B------:R-:W-:Y:S02]  /*1a30*/  IADD3 R9, PT, PT, RZ, -R5, RZ ;  /* 0x80000005ff097210 */ /* 0x000fe40007ffe0ff */
[----:B------:R-:W-:Y:S02]  /*1a40*/  PRMT R2, R2, 0x7710, RZ ;  /* 0x0000771002027816 */ /* 0x000fe400000000ff */
[----:B------:R-:W-:-:S02]  /*1a50*/  PRMT R5, R17, 0x7710, RZ ;  /* 0x0000771011057816 */ /* 0x000fc400000000ff */
[----:B------:R-:W-:Y:S01]  /*1a60*/  IADD3 R7, PT, PT, R12, R7, RZ ;  /* 0x000000070c077210 */ /* 0x000fe20007ffe0ff */
[----:B------:R-:W-:Y:S01]  /*1a70*/  VIADD R12, R13, 0x3 ;  /* 0x000000030d0c7836 */ /* 0x000fe20000000000 */
[----:B------:R-:W-:Y:S02]  /*1a80*/  LOP3.LUT R8, R18, 0xffff, RZ, 0xc0, !PT ;  /* 0x0000ffff12087812 */ /* 0x000fe400078ec0ff */
[----:B------:R-:W-:Y:S02]  /*1a90*/  LOP3.LUT R19, R11, 0xffff, RZ, 0xc0, !PT ;  /* 0x0000ffff0b137812 */ /* 0x000fe400078ec0ff */
[----:B------:R-:W-:Y:S02]  /*1aa0*/  IADD3 R13, PT, PT, R13, 0x9, RZ ;  /* 0x000000090d0d7810 */ /* 0x000fe40007ffe0ff */
[----:B------:R-:W-:Y:S01]  /*1ab0*/  PRMT R9, R9, 0x7710, RZ ;  /* 0x0000771009097816 */ /* 0x000fe200000000ff */
[----:B------:R-:W-:Y:S01]  /*1ac0*/  IMAD R19, R19, 0xaaab, RZ ;  /* 0x0000aaab13137824 */ /* 0x000fe200078e02ff */
[----:B------:R-:W-:-:S02]  /*1ad0*/  IADD3 R17, PT, PT, R15, R2, RZ ;  /* 0x000000020f117210 */ /* 0x000fc40007ffe0ff */
[----:B------:R-:W-:Y:S01]  /*1ae0*/  IADD3 R5, PT, PT, R10, R5, RZ ;  /* 0x000000050a057210 */ /* 0x000fe20007ffe0ff */
[----:B------:R-:W-:Y:S01]  /*1af0*/  IMAD R10, R8, 0xaaab, RZ ;  /* 0x0000aaab080a7824 */ /* 0x000fe200078e02ff */
[----:B------:R-:W-:Y:S02]  /*1b00*/  IADD3 R15, PT, PT, R15, 0x9, RZ ;  /* 0x000000090f0f7810 */ /* 0x000fe40007ffe0ff */
[----:B------:R-:W-:Y:S02]  /*1b10*/  LOP3.LUT R8, R13, 0xffff, RZ, 0xc0, !PT ;  /* 0x0000ffff0d087812 */ /* 0x000fe400078ec0ff */
[----:B------:R-:W-:Y:S02]  /*1b20*/  IADD3 R16, PT, PT, R16, R9, RZ ;  /* 0x0000000910107210 */ /* 0x000fe40007ffe0ff */
[----:B------:R-:W-:Y:S01]  /*1b30*/  LOP3.LUT R9, R15, 0xffff, RZ, 0xc0, !PT ;  /* 0x0000ffff0f097812 */ /* 0x000fe200078ec0ff */
[----:B------:R-:W-:Y:S01]  /*1b40*/  IMAD R8, R8, 0xaaab, RZ ;  /* 0x0000aaab08087824 */ /* 0x000fe200078e02ff */
[----:B------:R-:W-:-:S02]  /*1b50*/  LOP3.LUT R2, R12, 0xffff, RZ, 0xc0, !PT ;  /* 0x0000ffff0c027812 */ /* 0x000fc400078ec0ff */
[----:B------:R-:W-:Y:S01]  /*1b60*/  SHF.R.U32.HI R19, RZ, 0x17, R19 ;  /* 0x00000017ff137819 */ /* 0x000fe20000011613 */
[----:B------:R-:W-:Y:S01]  /*1b70*/  IMAD R9, R9, 0xaaab, RZ ;  /* 0x0000aaab09097824 */ /* 0x000fe200078e02ff */
[----:B------:R-:W-:Y:S01]  /*1b80*/  SHF.R.U32.HI R10, RZ, 0x17, R10 ;  /* 0x00000017ff0a7819 */ /* 0x000fe2000001160a */
[----:B------:R-:W-:Y:S01]  /*1b90*/  IMAD R2, R2, 0xaaab, RZ ;  /* 0x0000aaab02027824 */ /* 0x000fe200078e02ff */
[----:B------:R-:W-:Y:S02]  /*1ba0*/  PRMT R20, R19, 0x9910, RZ ;  /* 0x0000991013147816 */ /* 0x000fe400000000ff */
[----:B------:R-:W-:Y:S02]  /*1bb0*/  SHF.R.U32.HI R8, RZ, 0x17, R8 ;  /* 0x00000017ff087819 */ /* 0x000fe40000011608 */
[----:B------:R-:W-:Y:S02]  /*1bc0*/  PRMT R23, R10, 0x9910, RZ ;  /* 0x000099100a177816 */ /* 0x000fe400000000ff */
[----:B------:R-:W-:Y:S01]  /*1bd0*/  SHF.R.U32.HI R10, RZ, 0x17, R9 ;  /* 0x00000017ff0a7819 */ /* 0x000fe20000011609 */
[----:B------:R-:W-:Y:S01]  /*1be0*/  IMAD.MOV.U32 R9, RZ, RZ, R20 ;  /* 0x000000ffff097224 */ /* 0x000fe200078e0014 */
[----:B------:R-:W-:Y:S01]  /*1bf0*/  SHF.R.U32.HI R2, RZ, 0x17, R2 ;  /* 0x00000017ff027819 */ /* 0x000fe20000011602 */
[----:B------:R-:W-:Y:S01]  /*1c00*/  IMAD R21, R23, 0xc0, RZ ;  /* 0x000000c017157824 */ /* 0x000fe200078e02ff */
[----:B------:R-:W-:Y:S01]  /*1c10*/  PRMT R20, R8, 0x9910, RZ ;  /* 0x0000991008147816 */ /* 0x000fe200000000ff */
[----:B------:R-:W-:Y:S01]  /*1c20*/  IMAD R22, R9, 0xc0, RZ ;  /* 0x000000c009167824 */ /* 0x000fe200078e02ff */
[----:B------:R-:W-:Y:S01]  /*1c30*/  PRMT R19, R2, 0x9910, RZ ;  /* 0x0000991002137816 */ /* 0x000fe200000000ff */
[----:B------:R-:W-:Y:S01]  /*1c40*/  IMAD R23, R23, 0x480, RZ ;  /* 0x0000048017177824 */ /* 0x000fe200078e02ff */
[----:B------:R-:W-:Y:S01]  /*1c50*/  IADD3 R25, PT, PT, RZ, -R21, RZ ;  /* 0x80000015ff197210 */ /* 0x000fe20007ffe0ff */
[----:B------:R-:W-:Y:S01]  /*1c60*/  IMAD R20, R20, 0xc0, RZ ;  /* 0x000000c014147824 */ /* 0x000fe200078e02ff */
[----:B------:R-:W-:Y:S01]  /*1c70*/  IADD3 R22, PT, PT, RZ, -R22, RZ ;  /* 0x80000016ff167210 */ /* 0x000fe20007ffe0ff */
[----:B------:R-:W-:Y:S01]  /*1c80*/  IMAD R19, R19, 0xc0, RZ ;  /* 0x000000c013137824 */ /* 0x000fe200078e02ff */
[----:B------:R-:W-:-:S02]  /*1c90*/  PRMT R25, R25, 0x7710, RZ ;  /* 0x0000771019197816 */ /* 0x000fc400000000ff */
[----:B------:R-:W-:Y:S01]  /*1ca0*/  IADD3 R20, PT, PT, RZ, -R20, RZ ;  /* 0x80000014ff147210 */ /* 0x000fe20007ffe0ff */
[----:B------:R-:W-:Y:S01]  /*1cb0*/  IMAD.MOV R19, RZ, RZ, -R19 ;  /* 0x000000ffff137224 */ /* 0x000fe200078e0a13 */
[----:B------:R-:W-:Y:S02]  /*1cc0*/  IADD3 R25, PT, PT, R18, R25, RZ ;  /* 0x0000001912197210 */ /* 0x000fe40007ffe0ff */
[----:B------:R-:W-:Y:S02]  /*1cd0*/  PRMT R20, R20, 0x7710, RZ ;  /* 0x0000771014147816 */ /* 0x000fe400000000ff */
[----:B------:R-:W-:Y:S02]  /*1ce0*/  PRMT R19, R19, 0x7710, RZ ;  /* 0x0000771013137816 */ /* 0x000fe400000000ff */
[----:B------:R-:W-:Y:S02]  /*1cf0*/  IADD3 R13, PT, PT, R13, R20, RZ ;  /* 0x000000140d0d7210 */ /* 0x000fe40007ffe0ff */
[----:B------:R-:W-:-:S02]  /*1d00*/  PRMT R20, R7, 0x9910, RZ ;  /* 0x0000991007147816 */ /* 0x000fc400000000ff */
[----:B------:R-:W-:Y:S02]  /*1d10*/  IADD3 R12, PT, PT, R12, R19, RZ ;  /* 0x000000130c0c7210 */ /* 0x000fe40007ffe0ff */
[----:B------:R-:W-:Y:S02]  /*1d20*/  PRMT R19, R5, 0x9910, RZ ;  /* 0x0000991005137816 */ /* 0x000fe400000000ff */
[----:B------:R-:W-:Y:S02]  /*1d30*/  PRMT R7, R17, 0x9910, RZ ;  /* 0x0000991011077816 */ /* 0x000fe400000000ff */
[----:B------:R-:W-:Y:S02]  /*1d40*/  PRMT R25, R25, 0x9910, RZ ;  /* 0x0000991019197816 */ /* 0x000fe400000000ff */
[----:B------:R-:W-:Y:S01]  /*1d50*/  MOV R17, R20 ;  /* 0x0000001400117202 */ /* 0x000fe20000000f00 */
[----:B------:R-:W-:Y:S01]  /*1d60*/  IMAD R7, R7, 0xab, RZ ;  /* 0x000000ab07077824 */ /* 0x000fe200078e02ff */
[----:B------:R-:W-:-:S02]  /*1d70*/  PRMT R24, R10, 0x9910, RZ ;  /* 0x000099100a187816 */ /* 0x000fc400000000ff */
[----:B------:R-:W-:Y:S01]  /*1d80*/  PRMT R5, R16, 0x9910, RZ ;  /* 0x0000991010057816 */ /* 0x000fe200000000ff */
[----:B------:R-:W-:Y:S01]  /*1d90*/  IMAD R17, R17, 0xab, RZ ;  /* 0x000000ab11117824 */ /* 0x000fe200078e02ff */
[----:B------:R-:W-:Y:S01]  /*1da0*/  MOV R16, R19 ;  /* 0x0000001300107202 */ /* 0x000fe20000000f00 */
[----:B------:R-:W-:Y:S01]  /*1db0*/  IMAD.MOV.U32 R19, RZ, RZ, R25 ;  /* 0x000000ffff137224 */ /* 0x000fe200078e0019 */
[----:B------:R-:W-:Y:S01]  /*1dc0*/  PRMT R18, R22, 0x7710, RZ ;  /* 0x0000771016127816 */ /* 0x000fe200000000ff */
[----:B------:R-:W-:Y:S01]  /*1dd0*/  IMAD R5, R5, 0xab, RZ ;  /* 0x000000ab05057824 */ /* 0x000fe200078e02ff */
[----:B------:R-:W-:Y:S01]  /*1de0*/  MOV R21, R24 ;  /* 0x0000001800157202 */ /* 0x000fe20000000f00 */
[----:B------:R-:W-:Y:S01]  /*1df0*/  IMAD R16, R16, 0xab, RZ ;  /* 0x000000ab10107824 */ /* 0x000fe200078e02ff */
[----:B------:R-:W-:Y:S01]  /*1e00*/  LOP3.LUT R17, R17, 0xffff, RZ, 0xc0, !PT ;  /* 0x0000ffff11117812 */ /* 0x000fe200078ec0ff */
[----:B------:R-:W-:Y:S01]  /*1e10*/  IMAD R19, R19, 0xab, RZ ;  /* 0x000000ab13137824 */ /* 0x000fe200078e02ff */
[----:B------:R-:W-:Y:S01]  /*1e20*/  LOP3.LUT R7, R7, 0xffff, RZ, 0xc0, !PT ;  /* 0x0000ffff07077812 */ /* 0x000fe200078ec0ff */
[----:B------:R-:W-:Y:S01]  /*1e30*/  IMAD.IADD R11, R11, 0x1, R18 ;  /* 0x000000010b0b7824 */ /* 0x000fe200078e0212 */
[----:B------:R-:W-:Y:S01]  /*1e40*/  LOP3.LUT R5, R5, 0xffff, RZ, 0xc0, !PT ;  /* 0x0000ffff05057812 */ /* 0x000fe200078ec0ff */
[----:B------:R-:W-:Y:S01]  /*1e50*/  IMAD R21, R21, 0xc0, RZ ;  /* 0x000000c015157824 */ /* 0x000fe200078e02ff */
[----:B------:R-:W-:Y:S01]  /*1e60*/  LOP3.LUT R16, R16, 0xffff, RZ, 0xc0, !PT ;  /* 0x0000ffff10107812 */ /* 0x000fe200078ec0ff */
[----:B------:R-:W-:Y:S01]  /*1e70*/  IMAD R18, R3, 0x480, RZ ;  /* 0x0000048003127824 */ /* 0x000fe200078e02ff */
[----:B------:R-:W-:Y:S01]  /*1e80*/  LOP3.LUT R19, R19, 0xffff, RZ, 0xc0, !PT ;  /* 0x0000ffff13137812 */ /* 0x000fe200078ec0ff */
[----:B------:R-:W-:Y:S01]  /*1e90*/  IMAD R3, R14, 0x480, R49 ;  /* 0x000004800e037824 */ /* 0x000fe200078e0231 */
[----:B------:R-:W-:-:S02]  /*1ea0*/  SHF.R.U32.HI R17, RZ, 0x9, R17 ;  /* 0x00000009ff117819 */ /* 0x000fc40000011611 */
[----:B------:R-:W-:Y:S02]  /*1eb0*/  SHF.R.U32.HI R7, RZ, 0x9, R7 ;  /* 0x00000009ff077819 */ /* 0x000fe40000011607 */
[----:B------:R-:W-:Y:S02]  /*1ec0*/  IADD3 R21, PT, PT, RZ, -R21, RZ ;  /* 0x80000015ff157210 */ /* 0x000fe40007ffe0ff */
[----:B------:R-:W-:Y:S02]  /*1ed0*/  LOP3.LUT R14, R18, 0xffff, RZ, 0xc0, !PT ;  /* 0x0000ffff120e7812 */ /* 0x000fe400078ec0ff */
[----:B------:R-:W-:Y:S02]  /*1ee0*/  SHF.R.U32.HI R5, RZ, 0x9, R5 ;  /* 0x00000009ff057819 */ /* 0x000fe40000011605 */
[----:B------:R-:W-:Y:S01]  /*1ef0*/  SHF.R.U32.HI R16, RZ, 0x9, R16 ;  /* 0x00000009ff107819 */ /* 0x000fe20000011610 */
[----:B------:R-:W-:Y:S01]  /*1f00*/  IMAD.IADD R14, R49, 0x1, R14 ;  /* 0x00000001310e7824 */ /* 0x000fe200078e020e */
[----:B------:R-:W-:-:S02]  /*1f10*/  SHF.R.U32.HI R20, RZ, 0x9, R19 ;  /* 0x00000009ff147819 */ /* 0x000fc40000011613 */
[----:B------:R-:W-:Y:S02]  /*1f20*/  LOP3.LUT R19, R17, 0xffff, RZ, 0xc0, !PT ;  /* 0x0000ffff11137812 */ /* 0x000fe400078ec0ff */
[----:B------:R-:W-:Y:S02]  /*1f30*/  LOP3.LUT R17, R7, 0xffff, RZ, 0xc0, !PT ;  /* 0x0000ffff07117812 */ /* 0x000fe400078ec0ff */
[----:B------:R-:W-:Y:S01]  /*1f40*/  PRMT R22, R21, 0x7710, RZ ;  /* 0x0000771015167816 */ /* 0x000fe200000000ff */
[----:B------:R-:W-:Y:S01]  /*1f50*/  IMAD R4, R19, 0x9, R4 ;  /* 0x0000000913047824 */ /* 0x000fe200078e0204 */
[----:B------:R-:W-:Y:S01]  /*1f60*/  LOP3.LUT R7, R5, 0xffff, RZ, 0xc0, !PT ;  /* 0x0000ffff05077812 */ /* 0x000fe200078ec0ff */
[----:B------:R-:W-:Y:S01]  /*1f70*/  IMAD R5, R17, 0x9, R6 ;  /* 0x0000000911057824 */ /* 0x000fe200078e0206 */
[----:B------:R-:W-:Y:S01]  /*1f80*/  LOP3.LUT R16, R16, 0xffff, RZ, 0xc0, !PT ;  /* 0x0000ffff10107812 */ /* 0x000fe200078ec0ff */
[----:B------:R-:W-:Y:S01]  /*1f90*/  IMAD R17, R2, 0x480, R49 ;  /* 0x0000048002117824 */ /* 0x000fe200078e0231 */
[----:B------:R-:W-:Y:S01]  /*1fa0*/  IADD3 R15, PT, PT, R15, R22, RZ ;  /* 0x000000160f0f7210 */ /* 0x000fe20007ffe0ff */
[----:B------:R-:W-:Y:S01]  /*1fb0*/  IMAD R6, R7, 0x9, R14 ;  /* 0x0000000907067824 */ /* 0x000fe200078e020e */
[----:B------:R-:W-:Y:S01]  /*1fc0*/  PRMT R11, R11, 0x9910, RZ ;  /* 0x000099100b0b7816 */ /* 0x000fe200000000ff */
[----:B------:R-:W-:Y:S01]  /*1fd0*/  IMAD R3, R16, 0x9, R3 ;  /* 0x0000000910037824 */ /* 0x000fe200078e0203 */
[----:B------:R-:W-:Y:S01]  /*1fe0*/  PRMT R2, R12, 0x9910, RZ ;  /* 0x000099100c027816 */ /* 0x000fe200000000ff */
[--C-:B------:R-:W-:Y:S01]  /*1ff0*/  IMAD R14, R8, 0x480, R49.reuse ;  /* 0x00000480080e7824 */ /* 0x100fe200078e0231 */
        /* <DEDUP_REMOVED lines=9> */
[----:B------:R-:W-:Y:S01]  /*2090*/  IMAD R9, R9, 0xab, RZ ;  /* 0x000000ab09097824 */ /* 0x000fe200078e02ff */
[----:B------:R-:W-:Y:S01]  /*20a0*/  LOP3.LUT R8, R8, 0xffff, RZ, 0xc0, !PT ;  /* 0x0000ffff08087812 */ /* 0x000fe200078ec0ff */
[----:B------:R-:W-:Y:S01]  /*20b0*/  IMAD R13, R10, 0x480, R49 ;  /* 0x000004800a0d7824 */ /* 0x000fe200078e0231 */
[----:B------:R-:W-:-:S02]  /*20c0*/  LOP3.LUT R2, R2, 0xffff, RZ, 0xc0, !PT ;  /* 0x0000ffff02027812 */ /* 0x000fc400078ec0ff */
[----:B------:R-:W-:Y:S02]  /*20d0*/  LOP3.LUT R9, R9, 0xffff, RZ, 0xc0, !PT ;  /* 0x0000ffff09097812 */ /* 0x000fe400078ec0ff */
[----:B------:R-:W-:Y:S02]  /*20e0*/  SHF.R.U32.HI R11, RZ, 0x9, R11 ;  /* 0x00000009ff0b7819 */ /* 0x000fe4000001160b */
[----:B------:R-:W-:Y:S02]  /*20f0*/  SHF.R.U32.HI R8, RZ, 0x9, R8 ;  /* 0x00000009ff087819 */ /* 0x000fe40000011608 */
[----:B------:R-:W-:Y:S02]  /*2100*/  SHF.R.U32.HI R2, RZ, 0x9, R2 ;  /* 0x00000009ff027819 */ /* 0x000fe40000011602 */
[----:B------:R-:W-:Y:S02]  /*2110*/  SHF.R.U32.HI R9, RZ, 0x9, R9 ;  /* 0x00000009ff097819 */ /* 0x000fe40000011609 */
[----:B------:R-:W-:-:S02]  /*2120*/  LOP3.LUT R15, R11, 0xffff, RZ, 0xc0, !PT ;  /* 0x0000ffff0b0f7812 */ /* 0x000fc400078ec0ff */
[----:B------:R-:W-:Y:S02]  /*2130*/  LOP3.LUT R11, R8, 0xffff, RZ, 0xc0, !PT ;  /* 0x0000ffff080b7812 */ /* 0x000fe400078ec0ff */
[----:B------:R-:W-:Y:S02]  /*2140*/  IADD3 R18, PT, PT, R49, R18, RZ ;  /* 0x0000001231127210 */ /* 0x000fe40007ffe0ff */
[----:B------:R-:W-:Y:S01]  /*2150*/  LOP3.LUT R21, R20, 0xffff, RZ, 0xc0, !PT ;  /* 0x0000ffff14157812 */ /* 0x000fe200078ec0ff */
[----:B------:R-:W-:Y:S01]  /*2160*/  IMAD R10, R11, 0x9, R14 ;  /* 0x000000090b0a7824 */ /* 0x000fe200078e020e */
[----:B------:R-:W-:Y:S02]  /*2170*/  IADD3 R16, PT, PT, R49, R16, RZ ;  /* 0x0000001031107210 */ /* 0x000fe40007ffe0ff */
[----:B------:R-:W-:Y:S01]  /*2180*/  LOP3.LUT R2, R2, 0xffff, RZ, 0xc0, !PT ;  /* 0x0000ffff02027812 */ /* 0x000fe200078ec0ff */
[----:B------:R-:W-:Y:S01]  /*2190*/  IMAD R7, R21, 0x9, R18 ;  /* 0x0000000915077824 */ /* 0x000fe200078e0212 */
[----:B------:R-:W-:Y:S01]  /*21a0*/  LOP3.LUT R12, R9, 0xffff, RZ, 0xc0, !PT ;  /* 0x0000ffff090c7812 */ /* 0x000fe200078ec0ff */
[----:B------:R-:W-:-:S02]  /*21b0*/  IMAD R8, R15, 0x9, R16 ;  /* 0x000000090f087824 */ /* 0x000fc400078e0210 */
[----:B------:R-:W-:Y:S02]  /*21c0*/  IMAD R9, R2, 0x9, R17 ;  /* 0x0000000902097824 */ /* 0x000fe400078e0211 */
[----:B------:R-:W-:-:S07]  /*21d0*/  IMAD R11, R12, 0x9, R13 ;  /* 0x000000090c0b7824 */ /* 0x000fce00078e020d */
.L_x_5:
[----:B------:R-:W0:Y:S01]  /*21e0*/  S2R R2, SR_TID.X ;  /* 0x0000000000027919 */ /* 0x000e220000002100 */
[----:B------:R-:W1:Y:S01]  /*21f0*/  S2UR UR12, SR_CTAID.Y ;  /* 0x00000000000c79c3 */ /* 0x000e620000002600 */
[----:B------:R-:W-:Y:S01]  /*2200*/  HFMA2 R13, -RZ, RZ, 0, 8.3446502685546875e-07 ;  /* 0x0000000eff0d7431 */ /* 0x000fe200000001ff */
[----:B------:R-:W-:Y:S01]  /*2210*/  MOV R19, 0x6 ;  /* 0x0000000600137802 */ /* 0x000fe20000000f00 */
[----:B------:R-:W-:Y:S01]  /*2220*/  HFMA2 R57, -RZ, RZ, 0, 0 ;  /* 0x00000000ff397431 */ /* 0x000fe200000001ff */
[----:B------:R-:W-:Y:S02]  /*2230*/  MOV R18, UR4 ;  /* 0x0000000400127c02 */ /* 0x000fe40008000f00 */
[----:B------:R-:W-:Y:S01]  /*2240*/  MOV R51, RZ ;  /* 0x000000ff00337202 */ /* 0x000fe20000000f00 */
[----:B------:R-:W-:Y:S02]  /*2250*/  IMAD.U32 R21, RZ, RZ, UR4 ;  /* 0x00000004ff157e24 */ /* 0x000fe4000f8e00ff */
[----:B------:R-:W-:Y:S01]  /*2260*/  IMAD.MOV.U32 R54, RZ, RZ, RZ ;  /* 0x000000ffff367224 */ /* 0x000fe200078e00ff */
[----:B------:R-:W-:Y:S01]  /*2270*/  MOV R24, UR4 ;  /* 0x0000000400187c02 */ /* 0x000fe20008000f00 */
[----:B------:R-:W-:-:S02]  /*2280*/  IMAD.MOV.U32 R59, RZ, RZ, RZ ;  /* 0x000000ffff3b7224 */ /* 0x000fc400078e00ff */
[----:B------:R-:W-:Y:S02]  /*2290*/  HFMA2 R61, -RZ, RZ, 0, 0 ;  /* 0x00000000ff3d7431 */ /* 0x000fe400000001ff */
[----:B------:R-:W-:Y:S02]  /*22a0*/  IMAD.MOV.U32 R67, RZ, RZ, RZ ;  /* 0x000000ffff437224 */ /* 0x000fe400078e00ff */
[----:B------:R-:W-:Y:S01]  /*22b0*/  IMAD.MOV.U32 R65, RZ, RZ, RZ ;  /* 0x000000ffff417224 */ /* 0x000fe200078e00ff */
[----:B------:R-:W2:Y:S01]  /*22c0*/  S2UR UR8, SR_CgaCtaId ;  /* 0x00000000000879c3 */ /* 0x000ea20000008800 */
[----:B------:R-:W-:-:S07]  /*22d0*/  UMOV UR6, 0x400 ;  /* 0x0000040000067882 */ /* 0x000fce0000000000 */
[----:B------:R-:W-:Y:S01]  /*22e0*/  BAR.SYNC.DEFER_BLOCKING 0x0 ;  /* 0x0000000000007b1d */ /* 0x000fe20000010000 */
[----:B-1----:R-:W-:Y:S02]  /*22f0*/  ULOP3.LUT UP0, URZ, UR5, UR12, URZ, 0xfc, !UPT ;  /* 0x0000000c05ff7292 */ /* 0x002fe4000f80fcff */
[----:B------:R-:W-:-:S04]  /*2300*/  UIADD3 UR7, UPT, UPT, UR12, UR5, URZ ;  /* 0x000000050c077290 */ /* 0x000fc8000fffe0ff */
[----:B------:R-:W-:Y:S01]  /*2310*/  UISETP.GT.U32.OR UP2, UPT, UR7, 0xe, !UP0 ;  /* 0x0000000e0700788c */ /* 0x000fe2000c744470 */
[C---:B0-----:R-:W-:Y:S02]  /*2320*/  IMAD R12, R2.reuse, 0x6, R13 ;  /* 0x00000006020c7824 */ /* 0x041fe400078e020d */
[C---:B------:R-:W-:Y:S02]  /*2330*/  IMAD R13, R2.reuse, R19, 0xc ;  /* 0x0000000c020d7424 */ /* 0x040fe400078e0213 */
[----:B------:R-:W-:Y:S01]  /*2340*/  IMAD R25, R2, 0x4a, RZ ;  /* 0x0000004a02197824 */ /* 0x000fe200078e02ff */
[----:B------:R-:W-:Y:S01]  /*2350*/  LOP3.LUT P0, RZ, R12, 0xe, RZ, 0xc0, !PT ;  /* 0x0000000e0cff7812 */ /* 0x000fe2000780c0ff */
[----:B------:R-:W-:Y:S01]  /*2360*/  IMAD.U32 R26, RZ, RZ, UR7 ;  /* 0x00000007ff1a7e24 */ /* 0x000fe2000f8e00ff */
[----:B------:R-:W-:Y:S02]  /*2370*/  LOP3.LUT P1, RZ, R13, 0xe, RZ, 0xc0, !PT ;  /* 0x0000000e0dff7812 */ /* 0x000fe4000782c0ff */
[----:B------:R-:W-:Y:S01]  /*2380*/  PLOP3.LUT P0, PT, P0, PT, UP2, 0xae, 0xea ;  /* 0x0000000000ea781c */ /* 0x000fe2000070f52e */
[----:B------:R-:W0:Y:S01]  /*2390*/  LDC.64 R12, c[0x0][0x380] ;  /* 0x0000e000ff0c7b82 */ /* 0x000e220000000a00 */
[----:B------:R-:W-:-:S02]  /*23a0*/  PLOP3.LUT P1, PT, P1, PT, UP2, 0xae, 0xea ;  /* 0x0000000000ea781c */ /* 0x000fc40000f2f52e */
[----:B------:R-:W-:-:S09]  /*23b0*/  SHF.R.U32.HI R30, RZ, 0x4, R25 ;  /* 0x00000004ff1e7819 */ /* 0x000fd20000011619 */
[C---:B------:R-:W-:Y:S02]  /*23c0*/  @!P0 VIADD R14, R25.reuse, 0x1 ;  /* 0x00000001190e8836 */ /* 0x040fe40000000000 */
[----:B------:R-:W-:-:S03]  /*23d0*/  @!P1 IADD3 R16, PT, PT, R25, 0x3, RZ ;  /* 0x0000000319109810 */ /* 0x000fc60007ffe0ff */
[----:B------:R-:W-:Y:S02]  /*23e0*/  @!P0 LOP3.LUT R15, R14, 0xf, RZ, 0xc0, !PT ;  /* 0x0000000f0e0f8812 */ /* 0x000fe400078ec0ff */
[----:B------:R-:W-:Y:S02]  /*23f0*/  @!P1 IADD3 R14, PT, PT, R25, 0x2, RZ ;  /* 0x00000002190e9810 */ /* 0x000fe40007ffe0ff */
[----:B------:R-:W-:Y:S01]  /*2400*/  @!P1 LOP3.LUT R16, R16, 0xf, RZ, 0xc0, !PT ;  /* 0x0000000f10109812 */ /* 0x000fe200078ec0ff */
[----:B------:R-:W-:Y:S01]  /*2410*/  @!P0 IMAD R15, R30, 0xc4, R15 ;  /* 0x000000c41e0f8824 */ /* 0x000fe200078e020f */
[----:B------:R-:W-:-:S03]  /*2420*/  @!P1 SHF.R.U32.HI R17, RZ, 0x4, R14 ;  /* 0x00000004ff119819 */ /* 0x000fc6000001160e */
[----:B------:R-:W-:Y:S02]  /*2430*/  @!P0 IMAD R15, R18, 0x3100, R15 ;  /* 0x00003100120f8824 */ /* 0x000fe400078e020f */
[----:B------:R-:W-:Y:S01]  /*2440*/  @!P1 IMAD R16, R17, 0xc4, R16 ;  /* 0x000000c411109824 */ /* 0x000fe200078e0210 */
[----:B------:R-:W-:Y:S01]  /*2450*/  MOV R17, UR4 ;  /* 0x0000000400117c02 */ /* 0x000fe20008000f00 */
[----:B------:R-:W-:-:S04]  /*2460*/  @!P0 IMAD R15, R26, 0xe, R15 ;  /* 0x0000000e1a0f8824 */ /* 0x000fc800078e020f */
[----:B------:R-:W-:Y:S01]  /*2470*/  @!P1 IMAD R17, R17, 0x3100, R16 ;  /* 0x0000310011119824 */ /* 0x000fe200078e0210 */
[----:B------:R-:W-:Y:S01]  /*2480*/  @!P0 IADD3 R15, PT, PT, R15, -0xf, RZ ;  /* 0xfffffff10f0f8810 */ /* 0x000fe20007ffe0ff */
[----:B------:R-:W-:Y:S02]  /*2490*/  IMAD R22, R2, -0x40, R25 ;  /* 0xffffffc002167824 */ /* 0x000fe400078e0219 */
[----:B------:R-:W-:Y:S02]  /*24a0*/  @!P1 IMAD R14, R26, 0xe, R17 ;  /* 0x0000000e1a0e9824 */ /* 0x000fe400078e0211 */
[----:B0-----:R-:W-:Y:S01]  /*24b0*/  @!P0 IMAD.WIDE R16, R15, 0x4, R12 ;  /* 0x000000040f108825 */ /* 0x001fe200078e020c */
[----:B------:R-:W-:-:S03]  /*24c0*/  IADD3 R27, PT, PT, R22, 0x2, RZ ;  /* 0x00000002161b7810 */ /* 0x000fc60007ffe0ff */
[----:B------:R-:W-:Y:S01]  /*24d0*/  @!P1 VIADD R15, R14, 0xfffffff1 ;  /* 0xfffffff10e0f9836 */ /* 0x000fe20000000000 */
[----:B------:R0:W3:Y:S01]  /*24e0*/  @!P0 LDG.E.CONSTANT R57, desc[UR10][R16.64] ;  /* 0x0000000a10398981 */ /* 0x0000e2000c1e9900 */
[----:B------:R-:W-:Y:S02]  /*24f0*/  LOP3.LUT P0, R27, R27, 0xe, RZ, 0xc0, !PT ;  /* 0x0000000e1b1b7812 */ /* 0x000fe4000780c0ff */
[----:B------:R-:W-:Y:S02]  /*2500*/  @!P1 IMAD.WIDE R14, R15, 0x4, R12 ;  /* 0x000000040f0e9825 */ /* 0x000fe400078e020c */
[----:B------:R-:W-:-:S03]  /*2510*/  PLOP3.LUT P0, PT, P0, PT, UP2, 0xae, 0xea ;  /* 0x0000000000ea781c */ /* 0x000fc6000070f52e */
[----:B------:R1:W4:Y:S01]  /*2520*/  @!P1 LDG.E.CONSTANT R51, desc[UR10][R14.64] ;  /* 0x0000000a0e339981 */ /* 0x000322000c1e9900 */
[----:B------:R-:W-:-:S04]  /*2530*/  IADD3 R28, PT, PT, R22, 0x4, RZ ;  /* 0x00000004161c7810 */ /* 0x000fc80007ffe0ff */
[----:B------:R-:W-:-:S04]  /*2540*/  LOP3.LUT P1, R28, R28, 0xe, RZ, 0xc0, !PT ;  /* 0x0000000e1c1c7812 */ /* 0x000fc8000782c0ff */
[----:B------:R-:W-:Y:S02]  /*2550*/  PLOP3.LUT P1, PT, P1, PT, UP2, 0xae, 0xea ;  /* 0x0000000000ea781c */ /* 0x000fe40000f2f52e */
[----:B------:R-:W-:-:S04]  /*2560*/  @!P0 IADD3 R18, PT, PT, R25, 0x2, RZ ;  /* 0x0000000219128810 */ /* 0x000fc80007ffe0ff */
[----:B------:R-:W-:-:S05]  /*2570*/  @!P0 SHF.R.U32.HI R18, RZ, 0x4, R18 ;  /* 0x00000004ff128819 */ /* 0x000fca0000011612 */
[----:B------:R-:W-:-:S04]  /*2580*/  @!P0 IMAD R18, R18, 0xc4, R27 ;  /* 0x000000c412128824 */ /* 0x000fc800078e021b */
[----:B0-----:R-:W-:-:S04]  /*2590*/  @!P0 IMAD R17, R21, 0x3100, R18 ;  /* 0x0000310015118824 */ /* 0x001fc800078e0212 */
[----:B------:R-:W-:-:S05]  /*25a0*/  @!P0 IMAD R17, R26, 0xe, R17 ;  /* 0x0000000e1a118824 */ /* 0x000fca00078e0211 */
[----:B-1----:R-:W-:Y:S01]  /*25b0*/  @!P0 IADD3 R15, PT, PT, R17, -0xf, RZ ;  /* 0xfffffff1110f8810 */ /* 0x002fe20007ffe0ff */
[----:B------:R-:W-:Y:S02]  /*25c0*/  HFMA2 R17, -RZ, RZ, 0, 0 ;  /* 0x00000000ff117431 */ /* 0x000fe400000001ff */
[----:B------:R-:W-:Y:S02]  /*25d0*/  IMAD R19, R2, R19, 0xa ;  /* 0x0000000a02137424 */ /* 0x000fe400078e0213 */
[----:B------:R-:W-:-:S04]  /*25e0*/  @!P0 IMAD.WIDE R14, R15, 0x4, R12 ;  /* 0x000000040f0e8825 */ /* 0x000fc800078e020c */
[----:B------:R-:W-:Y:S01]  /*25f0*/  @!P1 VIADD R16, R25, 0x4 ;  /* 0x0000000419109836 */ /* 0x000fe20000000000 */
[----:B------:R0:W5:Y:S01]  /*2600*/  @!P0 LDG.E.CONSTANT R17, desc[UR10][R14.64] ;  /* 0x0000000a0e118981 */ /* 0x000162000c1e9900 */
[----:B------:R-:W-:Y:S02]  /*2610*/  LOP3.LUT P0, RZ, R19, 0xe, RZ, 0xc0, !PT ;  /* 0x0000000e13ff7812 */ /* 0x000fe4000780c0ff */
[----:B------:R-:W-:Y:S02]  /*2620*/  IADD3 R29, PT, PT, R22, 0x6, RZ ;  /* 0x00000006161d7810 */ /* 0x000fe40007ffe0ff */
[----:B------:R-:W-:Y:S02]  /*2630*/  @!P1 SHF.R.U32.HI R21, RZ, 0x4, R16 ;  /* 0x00000004ff159819 */ /* 0x000fe40000011610 */
[----:B------:R-:W-:Y:S02]  /*2640*/  PLOP3.LUT P0, PT, P0, PT, UP2, 0xae, 0xea ;  /* 0x0000000000ea781c */ /* 0x000fe4000070f52e */
[----:B------:R-:W-:Y:S01]  /*2650*/  LOP3.LUT P2, R29, R29, 0xe, RZ, 0xc0, !PT ;  /* 0x0000000e1d1d7812 */ /* 0x000fe2000784c0ff */
[----:B------:R-:W-:Y:S01]  /*2660*/  @!P1 IMAD R21, R21, 0xc4, R28 ;  /* 0x000000c415159824 */ /* 0x000fe200078e021c */
[----:B------:R-:W-:-:S02]  /*2670*/  MOV R16, UR4 ;  /* 0x0000000400107c02 */ /* 0x000fc40008000f00 */
[----:B------:R-:W-:-:S03]  /*2680*/  PLOP3.LUT P2, PT, P2, PT, UP2, 0xae, 0xea ;  /* 0x0000000000ea781c */ /* 0x000fc6000174f52e */
[----:B------:R-:W-:-:S04]  /*2690*/  @!P1 IMAD R21, R16, 0x3100, R21 ;  /* 0x0000310010159824 */ /* 0x000fc800078e0215 */
[----:B------:R-:W-:Y:S01]  /*26a0*/  @!P1 IMAD R21, R26, 0xe, R21 ;  /* 0x0000000e1a159824 */ /* 0x000fe200078e0215 */
[----:B------:R-:W-:-:S04]  /*26b0*/  @!P0 IADD3 R16, PT, PT, R25, 0x5, RZ ;  /* 0x0000000519108810 */ /* 0x000fc80007ffe0ff */
[----:B0-----:R-:W-:Y:S02]  /*26c0*/  @!P1 IADD3 R15, PT, PT, R21, -0xf, RZ ;  /* 0xfffffff1150f9810 */ /* 0x001fe40007ffe0ff */
[----:B------:R-:W-:Y:S02]  /*26d0*/  @!P0 LOP3.LUT R18, R16, 0xf, RZ, 0xc0, !PT ;  /* 0x0000000f10128812 */ /* 0x000fe400078ec0ff */
[----:B------:R-:W-:Y:S01]  /*26e0*/  @!P0 SHF.R.U32.HI R19, RZ, 0x4, R16 ;  /* 0x00000004ff138819 */ /* 0x000fe20000011610 */
[----:B------:R-:W-:Y:S01]  /*26f0*/  @!P1 IMAD.WIDE R14, R15, 0x4, R12 ;  /* 0x000000040f0e9825 */ /* 0x000fe200078e020c */
[----:B------:R-:W-:Y:S02]  /*2700*/  @!P2 IADD3 R16, PT, PT, R25, 0x6, RZ ;  /* 0x000000061910a810 */ /* 0x000fe40007ffe0ff */
[----:B------:R-:W-:Y:S01]  /*2710*/  MOV R21, UR4 ;  /* 0x0000000400157c02 */ /* 0x000fe20008000f00 */
[----:B------:R-:W-:Y:S01]  /*2720*/  @!P0 IMAD R18, R19, 0xc4, R18 ;  /* 0x000000c413128824 */ /* 0x000fe200078e0212 */
[----:B------:R-:W-:Y:S01]  /*2730*/  @!P2 SHF.R.U32.HI R16, RZ, 0x4, R16 ;  /* 0x00000004ff10a819 */ /* 0x000fe20000011610 */
[----:B------:R0:W5:Y:S01]  /*2740*/  @!P1 LDG.E.CONSTANT R54, desc[UR10][R14.64] ;  /* 0x0000000a0e369981 */ /* 0x000162000c1e9900 */
[----:B------:R-:W-:-:S03]  /*2750*/  VIADD R20, R22, 0xa ;  /* 0x0000000a16147836 */ /* 0x000fc60000000000 */
[----:B------:R-:W-:Y:S02]  /*2760*/  @!P2 IMAD R19, R16, 0xc4, R29 ;  /* 0x000000c41013a824 */ /* 0x000fe400078e021d */
[----:B------:R-:W-:Y:S02]  /*2770*/  LOP3.LUT P1, R16, R20, 0xe, RZ, 0xc0, !PT ;  /* 0x0000000e14107812 */ /* 0x000fe4000782c0ff */
[----:B------:R-:W-:Y:S01]  /*2780*/  @!P2 IMAD R19, R24, 0x3100, R19 ;  /* 0x000031001813a824 */ /* 0x000fe200078e0213 */
[----:B------:R-:W-:Y:S01]  /*2790*/  MOV R20, RZ ;  /* 0x000000ff00147202 */ /* 0x000fe20000000f00 */
[----:B0-----:R-:W-:Y:S01]  /*27a0*/  @!P0 IMAD R15, R21, 0x3100, R18 ;  /* 0x00003100150f8824 */ /* 0x001fe200078e0212 */
[----:B------:R-:W-:Y:S01]  /*27b0*/  PLOP3.LUT P1, PT, P1, PT, UP2, 0xae, 0xea ;  /* 0x0000000000ea781c */ /* 0x000fe20000f2f52e */
[C---:B------:R-:W-:Y:S02]  /*27c0*/  @!P2 IMAD R19, R26.reuse, 0xe, R19 ;  /* 0x0000000e1a13a824 */ /* 0x040fe400078e0213 */
[----:B------:R-:W-:-:S03]  /*27d0*/  @!P0 IMAD R15, R26, 0xe, R15 ;  /* 0x0000000e1a0f8824 */ /* 0x000fc600078e020f */
[----:B------:R-:W-:Y:S02]  /*27e0*/  @!P2 IADD3 R21, PT, PT, R19, -0xf, RZ ;  /* 0xfffffff11315a810 */ /* 0x000fe40007ffe0ff */
[----:B------:R-:W-:-:S05]  /*27f0*/  @!P0 IADD3 R15, PT, PT, R15, -0xf, RZ ;  /* 0xfffffff10f0f8810 */ /* 0x000fca0007ffe0ff */
[----:B------:R-:W-:Y:S01]  /*2800*/  @!P0 IMAD.WIDE R18, R15, 0x4, R12 ;  /* 0x000000040f128825 */ /* 0x000fe200078e020c */
[----:B------:R-:W-:-:S03]  /*2810*/  @!P1 IADD3 R23, PT, PT, R25, 0xa, RZ ;  /* 0x0000000a19179810 */ /* 0x000fc60007ffe0ff */
[----:B------:R-:W-:Y:S01]  /*2820*/  @!P2 IMAD.WIDE R14, R21, 0x4, R12 ;  /* 0x00000004150ea825 */ /* 0x000fe200078e020c */
[----:B------:R-:W5:Y:S03]  /*2830*/  @!P0 LDG.E.CONSTANT R59, desc[UR10][R18.64] ;  /* 0x0000000a123b8981 */ /* 0x000f66000c1e9900 */
[C---:B------:R-:W-:Y:S01]  /*2840*/  IMAD R21, R2.reuse, -0x44, RZ ;  /* 0xffffffbc02157824 */ /* 0x040fe200078e02ff */
[----:B------:R-:W-:Y:S01]  /*2850*/  @!P1 SHF.R.U32.HI R23, RZ, 0x4, R23 ;  /* 0x00000004ff179819 */ /* 0x000fe20000011617 */
[----:B------:R0:W5:Y:S02]  /*2860*/  @!P2 LDG.E.CONSTANT R20, desc[UR10][R14.64] ;  /* 0x0000000a0e14a981 */ /* 0x000164000c1e9900 */
[----:B------:R-:W-:-:S05]  /*2870*/  IMAD R58, R2, 0x4a, R21 ;  /* 0x0000004a023a7824 */ /* 0x000fca00078e0215 */
[----:B------:R-:W-:Y:S01]  /*2880*/  IADD3 R21, PT, PT, R58, 0x6, RZ ;  /* 0x000000063a157810 */ /* 0x000fe20007ffe0ff */
[----:B------:R-:W-:-:S03]  /*2890*/  @!P1 IMAD R23, R23, 0xc4, R16 ;  /* 0x000000c417179824 */ /* 0x000fc600078e0210 */
[----:B------:R-:W-:Y:S01]  /*28a0*/  LOP3.LUT P5, RZ, R21, 0xe, RZ, 0xc0, !PT ;  /* 0x0000000e15ff7812 */ /* 0x000fe200078ac0ff */
[----:B------:R-:W-:-:S03]  /*28b0*/  @!P1 IMAD R23, R24, 0x3100, R23 ;  /* 0x0000310018179824 */ /* 0x000fc600078e0217 */
[----:B------:R-:W-:Y:S01]  /*28c0*/  PLOP3.LUT P5, PT, P5, PT, UP2, 0xae, 0xea ;  /* 0x0000000000ea781c */ /* 0x000fe20002faf52e */
[----:B------:R-:W-:Y:S01]  /*28d0*/  @!P1 IMAD R23, R26, 0xe, R23 ;  /* 0x0000000e1a179824 */ /* 0x000fe200078e0217 */
[----:B------:R-:W-:-:S03]  /*28e0*/  IADD3 R63, PT, PT, R58, 0x4, RZ ;  /* 0x000000043a3f7810 */ /* 0x000fc60007ffe0ff */
[----:B------:R-:W-:Y:S01]  /*28f0*/  @!P1 VIADD R23, R23, 0xfffffff1 ;  /* 0xfffffff117179836 */ /* 0x000fe20000000000 */
[----:B------:R-:W-:-:S03]  /*2900*/  LOP3.LUT P0, R63, R63, 0xe, RZ, 0xc0, !PT ;  /* 0x0000000e3f3f7812 */ /* 0x000fc6000780c0ff */
[----:B0-----:R-:W-:Y:S01]  /*2910*/  @!P1 IMAD.WIDE R14, R23, 0x4, R12 ;  /* 0x00000004170e9825 */ /* 0x001fe200078e020c */
[----:B------:R-:W-:-:S03]  /*2920*/  PLOP3.LUT P0, PT, P0, PT, UP2, 0xae, 0xea ;  /* 0x0000000000ea781c */ /* 0x000fc6000070f52e */
[----:B------:R-:W-:Y:S01]  /*2930*/  @!P5 IADD3 R18, PT, PT, R25, 0x9, RZ ;  /* 0x000000091912d810 */ /* 0x000fe20007ffe0ff */
[----:B------:R0:W5:Y:S03]  /*2940*/  @!P1 LDG.E.CONSTANT R61, desc[UR10][R14.64] ;  /* 0x0000000a0e3d9981 */ /* 0x000166000c1e9900 */
[----:B------:R-:W-:Y:S02]  /*2950*/  @!P5 LOP3.LUT R19, R18, 0xf, RZ, 0xc0, !PT ;  /* 0x0000000f1213d812 */ /* 0x000fe400078ec0ff */
[----:B------:R-:W-:Y:S01]  /*2960*/  @!P5 SHF.R.U32.HI R18, RZ, 0x4, R18 ;  /* 0x00000004ff12d819 */ /* 0x000fe20000011612 */
[----:B------:R-:W-:-:S04]  /*2970*/  IMAD.U32 R21, RZ, RZ, UR4 ;  /* 0x00000004ff157e24 */ /* 0x000fc8000f8e00ff */
[----:B------:R-:W-:Y:S01]  /*2980*/  @!P5 IMAD R18, R18, 0xc4, R19 ;  /* 0x000000c41212d824 */ /* 0x000fe200078e0213 */
[----:B------:R-:W-:-:S03]  /*2990*/  IADD3 R31, PT, PT, R22, 0xc, RZ ;  /* 0x0000000c161f7810 */ /* 0x000fc60007ffe0ff */
[----:B------:R-:W-:Y:S01]  /*29a0*/  @!P5 IMAD R19, R21, 0x3100, R18 ;  /* 0x000031001513d824 */ /* 0x000fe200078e0212 */
[C---:B------:R-:W-:Y:S02]  /*29b0*/  @!P0 IADD3 R18, PT, PT, R25.reuse, 0xb, RZ ;  /* 0x0000000b19128810 */ /* 0x040fe40007ffe0ff */
[----:B------:R-:W-:Y:S01]  /*29c0*/  @!P0 IADD3 R21, PT, PT, R25, 0xa, RZ ;  /* 0x0000000a19158810 */ /* 0x000fe20007ffe0ff */
[----:B------:R-:W-:Y:S01]  /*29d0*/  @!P5 IMAD R19, R26, 0xe, R19 ;  /* 0x0000000e1a13d824 */ /* 0x000fe200078e0213 */
[----:B------:R-:W-:Y:S02]  /*29e0*/  LOP3.LUT P1, R31, R31, 0xe, RZ, 0xc0, !PT ;  /* 0x0000000e1f1f7812 */ /* 0x000fe4000782c0ff */
[----:B0-----:R-:W-:Y:S02]  /*29f0*/  @!P0 LOP3.LUT R14, R18, 0xf, RZ, 0xc0, !PT ;  /* 0x0000000f120e8812 */ /* 0x001fe400078ec0ff */
[----:B------:R-:W-:Y:S02]  /*2a00*/  @!P0 SHF.R.U32.HI R21, RZ, 0x4, R21 ;  /* 0x00000004ff158819 */ /* 0x000fe40000011615 */
[----:B------:R-:W-:-:S02]  /*2a10*/  PLOP3.LUT P1, PT, P1, PT, UP2, 0xae, 0xea ;  /* 0x0000000000ea781c */ /* 0x000fc40000f2f52e */
[----:B------:R-:W-:Y:S01]  /*2a20*/  MOV R15, UR4 ;  /* 0x00000004000f7c02 */ /* 0x000fe20008000f00 */
[----:B------:R-:W-:Y:S01]  /*2a30*/  @!P0 IMAD R14, R21, 0xc4, R14 ;  /* 0x000000c4150e8824 */ /* 0x000fe200078e020e */
[----:B------:R-:W-:-:S03]  /*2a40*/  @!P5 IADD3 R19, PT, PT, R19, -0xf, RZ ;  /* 0xfffffff11313d810 */ /* 0x000fc60007ffe0ff */
[----:B------:R-:W-:Y:S02]  /*2a50*/  @!P0 IMAD R15, R15, 0x3100, R14 ;  /* 0x000031000f0f8824 */ /* 0x000fe400078e020e */
[----:B------:R-:W-:-:S04]  /*2a60*/  @!P5 IMAD.WIDE R18, R19, 0x4, R12 ;  /* 0x000000041312d825 */ /* 0x000fc800078e020c */
[----:B------:R-:W-:Y:S01]  /*2a70*/  @!P0 IMAD R15, R26, 0xe, R15 ;  /* 0x0000000e1a0f8824 */ /* 0x000fe200078e020f */
[----:B------:R0:W5:Y:S01]  /*2a80*/  @!P5 LDG.E.CONSTANT R67, desc[UR10][R18.64] ;  /* 0x0000000a1243d981 */ /* 0x000162000c1e9900 */
[----:B------:R-:W-:-:S03]  /*2a90*/  IADD3 R60, PT, PT, R58, 0x2, RZ ;  /* 0x000000023a3c7810 */ /* 0x000fc60007ffe0ff */
[----:B------:R-:W-:Y:S02]  /*2aa0*/  @!P0 IADD3 R15, PT, PT, R15, -0xf, RZ ;  /* 0xfffffff10f0f8810 */ /* 0x000fe40007ffe0ff */
[----:B0-----:R-:W-:-:S03]  /*2ab0*/  @!P1 IADD3 R18, PT, PT, R25, 0xc, RZ ;  /* 0x0000000c19129810 */ /* 0x001fc60007ffe0ff */
[----:B------:R-:W-:Y:S01]  /*2ac0*/  @!P0 IMAD.WIDE R14, R15, 0x4, R12 ;  /* 0x000000040f0e8825 */ /* 0x000fe200078e020c */
[----:B------:R-:W-:Y:S02]  /*2ad0*/  @!P1 SHF.R.U32.HI R18, RZ, 0x4, R18 ;  /* 0x00000004ff129819 */ /* 0x000fe40000011612 */
[----:B------:R-:W-:Y:S02]  /*2ae0*/  MOV R19, UR4 ;  /* 0x0000000400137c02 */ /* 0x000fe40008000f00 */
[----:B------:R0:W5:Y:S01]  /*2af0*/  @!P0 LDG.E.CONSTANT R65, desc[UR10][R14.64] ;  /* 0x0000000a0e418981 */ /* 0x000162000c1e9900 */
[----:B------:R-:W-:Y:S01]  /*2b00*/  LOP3.LUT P3, RZ, R60, 0xe, RZ, 0xc0, !PT ;  /* 0x0000000e3cff7812 */ /* 0x000fe2000786c0ff */
[----:B------:R-:W-:-:S03]  /*2b10*/  @!P1 IMAD R18, R18, 0xc4, R31 ;  /* 0x000000c412129824 */ /* 0x000fc600078e021f */
[----:B------:R-:W-:Y:S01]  /*2b20*/  PLOP3.LUT P0, PT, P3, PT, UP2, 0xae, 0xea ;  /* 0x0000000000ea781c */ /* 0x000fe20001f0f52e */
[----:B------:R-:W-:-:S04]  /*2b30*/  @!P1 IMAD R19, R19, 0x3100, R18 ;  /* 0x0000310013139824 */ /* 0x000fc800078e0212 */
[----:B------:R-:W-:-:S04]  /*2b40*/  @!P1 IMAD R19, R26, 0xe, R19 ;  /* 0x0000000e1a139824 */ /* 0x000fc800078e0213 */
[----:B------:R-:W-:-:S04]  /*2b50*/  @!P1 VIADD R19, R19, 0xfffffff1 ;  /* 0xfffffff113139836 */ /* 0x000fc80000000000 */
[----:B0-----:R-:W-:Y:S01]  /*2b60*/  @!P1 IMAD.WIDE R14, R19, 0x4, R12 ;  /* 0x00000004130e9825 */ /* 0x001fe200078e020c */
[C---:B------:R-:W-:Y:S02]  /*2b70*/  @!P0 IADD3 R18, PT, PT, R25.reuse, 0xd, RZ ;  /* 0x0000000d19128810 */ /* 0x040fe40007ffe0ff */
[----:B------:R-:W-:Y:S02]  /*2b80*/  @!P0 IADD3 R19, PT, PT, R25, 0xc, RZ ;  /* 0x0000000c19138810 */ /* 0x000fe40007ffe0ff */
[----:B------:R-:W-:Y:S02]  /*2b90*/  @!P0 LOP3.LUT R18, R18, 0xf, RZ, 0xc0, !PT ;  /* 0x0000000f12128812 */ /* 0x000fe400078ec0ff */
[----:B------:R-:W-:Y:S02]  /*2ba0*/  @!P0 SHF.R.U32.HI R19, RZ, 0x4, R19 ;  /* 0x00000004ff138819 */ /* 0x000fe40000011613 */
[----:B------:R-:W-:-:S03]  /*2bb0*/  MOV R21, RZ ;  /* 0x000000ff00157202 */ /* 0x000fc60000000f00 */
[----:B------:R-:W-:Y:S02]  /*2bc0*/  @!P0 IMAD R18, R19, 0xc4, R18 ;  /* 0x000000c413128824 */ /* 0x000fe400078e0212 */
[----:B------:R-:W-:Y:S01]  /*2bd0*/  IMAD.U32 R19, RZ, RZ, UR4 ;  /* 0x00000004ff137e24 */ /* 0x000fe2000f8e00ff */
[----:B------:R0:W5:Y:S01]  /*2be0*/  @!P1 LDG.E.CONSTANT R21, desc[UR10][R14.64] ;  /* 0x0000000a0e159981 */ /* 0x000162000c1e9900 */
[----:B--2---:R-:W-:Y:S02]  /*2bf0*/  ULEA UR9, UR8, UR6, 0x18 ;  /* 0x0000000608097291 */ /* 0x004fe4000f8ec0ff */
[----:B------:R-:W-:Y:S02]  /*2c00*/  @!P0 IMAD R19, R19, 0x3100, R18 ;  /* 0x0000310013138824 */ /* 0x000fe400078e0212 */
[----:B0-----:R-:W-:Y:S02]  /*2c10*/  HFMA2 R15, -RZ, RZ, 0, 1.7642974853515625e-05 ;  /* 0x00000128ff0f7431 */ /* 0x001fe400000001ff */
[----:B------:R-:W-:Y:S01]  /*2c20*/  @!P0 IMAD R19, R26, 0xe, R19 ;  /* 0x0000000e1a138824 */ /* 0x000fe200078e0213 */
[----:B------:R-:W-:Y:S01]  /*2c30*/  MOV R69, RZ ;  /* 0x000000ff00457202 */ /* 0x000fe20000000f00 */
[----:B------:R-:W-:-:S02]  /*2c40*/  IMAD R23, R2, 0xa, RZ ;  /* 0x0000000a02177824 */ /* 0x000fc400078e02ff */
[----:B------:R-:W-:Y:S01]  /*2c50*/  IMAD R24, R2, R15, UR9 ;  /* 0x0000000902187e24 */ /* 0x000fe2000f8e020f */
[----:B------:R-:W-:-:S05]  /*2c60*/  @!P0 IADD3 R15, PT, PT, R19, -0xf, RZ ;  /* 0xfffffff1130f8810 */ /* 0x000fca0007ffe0ff */
[----:B------:R-:W-:Y:S01]  /*2c70*/  @!P0 IMAD.WIDE R14, R15, 0x4, R12 ;  /* 0x000000040f0e8825 */ /* 0x000fe200078e020c */
[----:B------:R-:W-:-:S04]  /*2c80*/  LOP3.LUT P1, R23, R23, 0xe, RZ, 0xc0, !PT ;  /* 0x0000000e17177812 */ /* 0x000fc8000782c0ff */
[----:B------:R0:W2:Y:S01]  /*2c90*/  @!P0 LDG.E.CONSTANT R69, desc[UR10][R14.64] ;  /* 0x0000000a0e458981 */ /* 0x0000a2000c1e9900 */
[----:B------:R-:W-:-:S04]  /*2ca0*/  PLOP3.LUT P0, PT, PT, PT, UP2, 0x80, 0x8 ;  /* 0x000000000008781c */ /* 0x000fc80003f0f028 */
[----:B------:R-:W-:Y:S02]  /*2cb0*/  ISETP.EQ.OR P4, PT, R23, 0x8, P0 ;  /* 0x000000081700780c */ /* 0x000fe40000782670 */
[----:B------:R-:W-:-:S11]  /*2cc0*/  IADD3 R22, PT, PT, R22, 0xe, RZ ;  /* 0x0000000e16167810 */ /* 0x000fd60007ffe0ff */
[----:B------:R-:W-:-:S05]  /*2cd0*/  @!P4 VIADD R18, R25, 0x8 ;  /* 0x000000081912c836 */ /* 0x000fca0000000000 */
[----:B------:R-:W-:Y:S02]  /*2ce0*/  @!P4 SHF.R.U32.HI R19, RZ, 0x4, R18 ;  /* 0x00000004ff13c819 */ /* 0x000fe40000011612 */
[----:B------:R-:W-:-:S05]  /*2cf0*/  @!P4 LOP3.LUT R18, R23, 0x8, RZ, 0x3c, !PT ;  /* 0x000000081712c812 */ /* 0x000fca00078e3cff */
[----:B------:R-:W-:Y:S01]  /*2d00*/  @!P4 IMAD R18, R19, 0xc4, R18 ;  /* 0x000000c41312c824 */ /* 0x000fe200078e0212 */
[----:B------:R-:W-:Y:S01]  /*2d10*/  MOV R19, UR4 ;  /* 0x0000000400137c02 */ /* 0x000fe20008000f00 */
[----:B----4-:R1:W-:Y:S04]  /*2d20*/  STS [R24+0xc], R51 ;  /* 0x00000c3318007388 */ /* 0x0103e80000000800 */
[----:B0-----:R-:W-:Y:S01]  /*2d30*/  @!P4 IMAD R15, R19, 0x3100, R18 ;  /* 0x00003100130fc824 */ /* 0x001fe200078e0212 */
[----:B-1----:R-:W-:Y:S02]  /*2d40*/  P2R R51, PR, RZ, 0x2 ;  /* 0x00000002ff337803 */ /* 0x002fe40000000000 */
[----:B------:R-:W-:-:S04]  /*2d50*/  LOP3.LUT P1, R22, R22, 0xe, RZ, 0xc0, !PT ;  /* 0x0000000e16167812 */ /* 0x000fc8000782c0ff */
[----:B------:R-:W-:Y:S01]  /*2d60*/  PLOP3.LUT P1, PT, P1, PT, UP2, 0xae, 0xea ;  /* 0x0000000000ea781c */ /* 0x000fe20000f2f52e */
[----:B------:R-:W-:-:S05]  /*2d70*/  @!P4 IMAD R15, R26, 0xe, R15 ;  /* 0x0000000e1a0fc824 */ /* 0x000fca00078e020f */
[----:B------:R-:W-:-:S07]  /*2d80*/  @!P4 IADD3 R15, PT, PT, R15, -0xf, RZ ;  /* 0xfffffff10f0fc810 */ /* 0x000fce0007ffe0ff */
[----:B------:R-:W-:Y:S01]  /*2d90*/  @!P1 IADD3 R14, PT, PT, R25, 0xe, RZ ;  /* 0x0000000e190e9810 */ /* 0x000fe20007ffe0ff */
[----:B------:R-:W-:-:S03]  /*2da0*/  @!P4 IMAD.WIDE R18, R15, 0x4, R12 ;  /* 0x000000040f12c825 */ /* 0x000fc600078e020c */
[----:B------:R-:W-:Y:S02]  /*2db0*/  @!P1 SHF.R.U32.HI R15, RZ, 0x4, R14 ;  /* 0x00000004ff0f9819 */ /* 0x000fe4000001160e */
[----:B------:R-:W-:Y:S01]  /*2dc0*/  MOV R14, UR4 ;  /* 0x00000004000e7c02 */ /* 0x000fe20008000f00 */
[----:B---3--:R0:W-:Y:S02]  /*2dd0*/  STS [R24+0x4], R57 ;  /* 0x0000043918007388 */ /* 0x0081e40000000800 */
[----:B------:R-:W-:-:S04]  /*2de0*/  @!P1 IMAD R15, R15, 0xc4, R22 ;  /* 0x000000c40f0f9824 */ /* 0x000fc800078e0216 */
[----:B------:R-:W-:Y:S02]  /*2df0*/  @!P1 IMAD R15, R14, 0x3100, R15 ;  /* 0x000031000e0f9824 */ /* 0x000fe400078e020f */
[----:B0-----:R-:W-:Y:S02]  /*2e00*/  IMAD.MOV.U32 R57, RZ, RZ, RZ ;  /* 0x000000ffff397224 */ /* 0x001fe400078e00ff */
[----:B------:R-:W-:-:S04]  /*2e10*/  @!P1 IMAD R15, R26, 0xe, R15 ;  /* 0x0000000e1a0f9824 */ /* 0x000fc800078e020f */
[----:B------:R0:W3:Y:S01]  /*2e20*/  @!P4 LDG.E.CONSTANT R57, desc[UR10][R18.64] ;  /* 0x0000000a1239c981 */ /* 0x0000e2000c1e9900 */
[----:B------:R-:W-:Y:S01]  /*2e30*/  @!P1 IADD3 R15, PT, PT, R15, -0xf, RZ ;  /* 0xfffffff10f0f9810 */ /* 0x000fe20007ffe0ff */
[----:B------:R-:W-:Y:S02]  /*2e40*/  IMAD.MOV.U32 R62, RZ, RZ, RZ ;  /* 0x000000ffff3e7224 */ /* 0x000fe400078e00ff */
[----:B------:R-:W-:Y:S02]  /*2e50*/  IMAD R52, R2, 0x6, RZ ;  /* 0x0000000602347824 */ /* 0x000fe400078e02ff */
[----:B------:R-:W-:Y:S01]  /*2e60*/  @!P1 IMAD.WIDE R14, R15, 0x4, R12 ;  /* 0x000000040f0e9825 */ /* 0x000fe200078e020c */
[----:B-----5:R1:W-:Y:S04]  /*2e70*/  STS [R24+0x8], R17 ;  /* 0x0000081118007388 */ /* 0x0203e80000000800 */
[----:B------:R4:W5:Y:S01]  /*2e80*/  @!P1 LDG.E.CONSTANT R62, desc[UR10][R14.64] ;  /* 0x0000000a0e3e9981 */ /* 0x000962000c1e9900 */
[----:B-1----:R-:W-:-:S04]  /*2e90*/  LOP3.LUT R17, R52, 0xe, RZ, 0xc0, !PT ;  /* 0x0000000e34117812 */ /* 0x002fc800078ec0ff */
[----:B------:R-:W-:-:S13]  /*2ea0*/  ISETP.EQ.OR P1, PT, R17, 0x8, P0 ;  /* 0x000000081100780c */ /* 0x000fda0000722670 */
[----:B0-----:R-:W-:-:S04]  /*2eb0*/  @!P1 IADD3 R18, PT, PT, R25, 0x7, RZ ;  /* 0x0000000719129810 */ /* 0x001fc80007ffe0ff */
[----:B------:R-:W-:Y:S02]  /*2ec0*/  @!P1 LOP3.LUT R19, R18, 0xf, RZ, 0xc0, !PT ;  /* 0x0000000f12139812 */ /* 0x000fe400078ec0ff */
[----:B------:R-:W-:-:S05]  /*2ed0*/  @!P1 SHF.R.U32.HI R18, RZ, 0x4, R18 ;  /* 0x00000004ff129819 */ /* 0x000fca0000011612 */
[----:B------:R-:W-:Y:S01]  /*2ee0*/  @!P1 IMAD R18, R18, 0xc4, R19 ;  /* 0x000000c412129824 */ /* 0x000fe200078e0213 */
[----:B------:R-:W-:-:S05]  /*2ef0*/  MOV R19, UR4 ;  /* 0x0000000400137c02 */ /* 0x000fca0008000f00 */
[----:B----4-:R-:W-:-:S04]  /*2f00*/  @!P1 IMAD R15, R19, 0x3100, R18 ;  /* 0x00003100130f9824 */ /* 0x010fc800078e0212 */
[----:B------:R-:W-:Y:S01]  /*2f10*/  @!P1 IMAD R15, R26, 0xe, R15 ;  /* 0x0000000e1a0f9824 */ /* 0x000fe200078e020f */
[----:B------:R0:W-:Y:S04]  /*2f20*/  STS [R24+0x14], R59 ;  /* 0x0000143b18007388 */ /* 0x0001e80000000800 */
[----:B------:R-:W-:-:S05]  /*2f30*/  @!P1 IADD3 R15, PT, PT, R15, -0xf, RZ ;  /* 0xfffffff10f0f9810 */ /* 0x000fca0007ffe0ff */
[----:B------:R-:W-:-:S04]  /*2f40*/  @!P1 IMAD.WIDE R14, R15, 0x4, R12 ;  /* 0x000000040f0e9825 */ /* 0x000fc800078e020c */
[----:B0-----:R-:W-:-:S06]  /*2f50*/  IMAD.MOV.U32 R59, RZ, RZ, RZ ;  /* 0x000000ffff3b7224 */ /* 0x001fcc00078e00ff */
[----:B------:R0:W4:Y:S01]  /*2f60*/  @!P1 LDG.E.CONSTANT R59, desc[UR10][R14.64] ;  /* 0x0000000a0e3b9981 */ /* 0x000122000c1e9900 */
[----:B------:R-:W-:-:S13]  /*2f70*/  ISETP.EQ.OR P0, PT, R17, RZ, P0 ;  /* 0x000000ff1100720c */ /* 0x000fda0000702670 */
[C---:B------:R-:W-:Y:S02]  /*2f80*/  @!P0 IADD3 R18, PT, PT, R25.reuse, -0x1, RZ ;  /* 0xffffffff19128810 */ /* 0x040fe40007ffe0ff */
[----:B------:R-:W-:Y:S02]  /*2f90*/  @!P0 IADD3 R19, PT, PT, R25, 0xe, RZ ;  /* 0x0000000e19138810 */ /* 0x000fe40007ffe0ff */
[----:B------:R-:W-:Y:S02]  /*2fa0*/  @!P0 LOP3.LUT R18, R18, 0xf, RZ, 0xc0, !PT ;  /* 0x0000000f12128812 */ /* 0x000fe400078ec0ff */
[----:B------:R-:W-:-:S05]  /*2fb0*/  @!P0 SHF.R.U32.HI R19, RZ, 0x4, R19 ;  /* 0x00000004ff138819 */ /* 0x000fca0000011613 */
[----:B------:R-:W-:Y:S01]  /*2fc0*/  @!P0 IMAD R18, R19, 0xc4, R18 ;  /* 0x000000c413128824 */ /* 0x000fe200078e0212 */
[----:B------:R-:W-:-:S05]  /*2fd0*/  MOV R19, UR4 ;  /* 0x0000000400137c02 */ /* 0x000fca0008000f00 */
[----:B------:R-:W-:Y:S01]  /*2fe0*/  @!P0 IMAD R19, R19, 0x3100, R18 ;  /* 0x0000310013138824 */ /* 0x000fe200078e0212 */
[----:B------:R-:W-:Y:S01]  /*2ff0*/  IADD3 R18, PT, PT, R58, 0xe, RZ ;  /* 0x0000000e3a127810 */ /* 0x000fe20007ffe0ff */
[----:B------:R1:W-:Y:S03]  /*3000*/  STS [R24+0x10], R54 ;  /* 0x0000103618007388 */ /* 0x0003e60000000800 */
[----:B------:R-:W-:-:S04]  /*3010*/  LOP3.LUT P3, RZ, R18, 0xe, RZ, 0xc0, !PT ;  /* 0x0000000e12ff7812 */ /* 0x000fc8000786c0ff */
[----:B------:R-:W-:Y:S02]  /*3020*/  PLOP3.LUT P3, PT, P3, PT, UP0, 0x5d, 0xd5 ;  /* 0x0000000000d5781c */ /* 0x000fe40001f6eb0d */
[----:B-1----:R-:W-:-:S04]  /*3030*/  MOV R54, UR7 ;  /* 0x0000000700367c02 */ /* 0x002fc80008000f00 */
[----:B------:R-:W-:Y:S01]  /*3040*/  ISETP.GT.U32.OR P3, PT, R54, 0xe, P3 ;  /* 0x0000000e3600780c */ /* 0x000fe20001f64470 */
[----:B------:R-:W-:Y:S01]  /*3050*/  @!P0 IMAD R19, R26, 0xe, R19 ;  /* 0x0000000e1a138824 */ /* 0x000fe200078e0213 */
[----:B------:R1:W-:Y:S03]  /*3060*/  STS [R24+0x28], R61 ;  /* 0x0000283d18007388 */ /* 0x0003e60000000800 */
[----:B------:R-:W-:-:S04]  /*3070*/  @!P0 VIADD R19, R19, 0xfffffff1 ;  /* 0xfffffff113138836 */ /* 0x000fc80000000000 */
[----:B0-----:R-:W-:-:S04]  /*3080*/  @!P0 IMAD.WIDE R14, R19, 0x4, R12 ;  /* 0x00000004130e8825 */ /* 0x001fc800078e020c */
[----:B-1----:R-:W-:Y:S02]  /*3090*/  HFMA2 R61, -RZ, RZ, 0, 0 ;  /* 0x00000000ff3d7431 */ /* 0x002fe400000001ff */
[C---:B------:R-:W-:Y:S01]  /*30a0*/  @!P3 VIADD R19, R25.reuse, 0x1 ;  /* 0x000000011913b836 */ /* 0x040fe20000000000 */
[----:B------:R-:W-:-:S04]  /*30b0*/  @!P3 IADD3 R18, PT, PT, R25, 0x11, RZ ;  /* 0x000000111912b810 */ /* 0x000fc80007ffe0ff */
[----:B------:R-:W-:Y:S02]  /*30c0*/  @!P3 LOP3.LUT R19, R19, 0xf, RZ, 0xc0, !PT ;  /* 0x0000000f1313b812 */ /* 0x000fe400078ec0ff */
[----:B------:R-:W-:Y:S01]  /*30d0*/  @!P3 SHF.R.U32.HI R18, RZ, 0x4, R18 ;  /* 0x00000004ff12b819 */ /* 0x000fe20000011612 */
[----:B------:R0:W4:Y:S04]  /*30e0*/  @!P0 LDG.E.CONSTANT R61, desc[UR10][R14.64] ;  /* 0x0000000a0e3d8981 */ /* 0x000128000c1e9900 */
[----:B------:R-:W-:Y:S01]  /*30f0*/  @!P3 IMAD R18, R18, 0xc4, R19 ;  /* 0x000000c41212b824 */ /* 0x000fe200078e0213 */
[----:B0-----:R-:W-:-:S05]  /*3100*/  MOV R15, UR4 ;  /* 0x00000004000f7c02 */ /* 0x001fca0008000f00 */
[----:B------:R-:W-:Y:S01]  /*3110*/  @!P3 IMAD R15, R15, 0x3100, R18 ;  /* 0x000031000f0fb824 */ /* 0x000fe200078e0212 */
[----:B------:R-:W-:-:S03]  /*3120*/  PLOP3.LUT P0, PT, PT, PT, UP0, 0x40, 0x4 ;  /* 0x000000000004781c */ /* 0x000fc60003f0e808 */
[----:B------:R-:W-:Y:S01]  /*3130*/  @!P3 IMAD R15, R26, 0xe, R15 ;  /* 0x0000000e1a0fb824 */ /* 0x000fe200078e020f */
[----:B------:R-:W-:Y:S01]  /*3140*/  ISETP.EQ.OR P0, PT, R27, RZ, P0 ;  /* 0x000000ff1b00720c */ /* 0x000fe20000702670 */
[----:B------:R0:W-:Y:S03]  /*3150*/  STS [R24+0x24], R67 ;  /* 0x0000244318007388 */ /* 0x0001e60000000800 */
[----:B------:R-:W-:Y:S02]  /*3160*/  @!P3 IADD3 R15, PT, PT, R15, -0xf, RZ ;  /* 0xfffffff10f0fb810 */ /* 0x000fe40007ffe0ff */
[----:B------:R-:W-:-:S03]  /*3170*/  ISETP.GT.U32.OR P2, PT, R54, 0xe, P0 ;  /* 0x0000000e3600780c */ /* 0x000fc60000744470 */
[----:B------:R-:W-:Y:S01]  /*3180*/  @!P3 IMAD.WIDE.U32 R18, R15, 0x4, R12 ;  /* 0x000000040f12b825 */ /* 0x000fe200078e000c */
[----:B0-----:R-:W-:-:S06]  /*3190*/  CS2R R66, SRZ ;  /* 0x0000000000427805 */ /* 0x001fcc000001ff00 */
[----:B------:R0:W4:Y:S03]  /*31a0*/  @!P3 LDG.E.CONSTANT R67, desc[UR10][R18.64] ;  /* 0x0000000a1243b981 */ /* 0x000126000c1e9900 */
[----:B------:R-:W-:Y:S01]  /*31b0*/  @!P2 VIADD R14, R25, 0x12 ;  /* 0x00000012190ea836 */ /* 0x000fe20000000000 */
[----:B------:R-:W-:-:S04]  /*31c0*/  MOV R15, UR4 ;  /* 0x00000004000f7c02 */ /* 0x000fc80008000f00 */
[----:B------:R-:W-:-:S05]  /*31d0*/  @!P2 SHF.R.U32.HI R14, RZ, 0x4, R14 ;  /* 0x00000004ff0ea819 */ /* 0x000fca000001160e */
[----:B------:R-:W-:-:S04]  /*31e0*/  @!P2 IMAD R14, R14, 0xc4, R27 ;  /* 0x000000c40e0ea824 */ /* 0x000fc800078e021b */
[----:B------:R-:W-:-:S04]  /*31f0*/  @!P2 IMAD R15, R15, 0x3100, R14 ;  /* 0x000031000f0fa824 */ /* 0x000fc800078e020e */
[----:B------:R-:W-:Y:S01]  /*3200*/  @!P2 IMAD R15, R26, 0xe, R15 ;  /* 0x0000000e1a0fa824 */ /* 0x000fe200078e020f */
[----:B------:R1:W-:Y:S04]  /*3210*/  STS [R24+0x2c], R65 ;  /* 0x00002c4118007388 */ /* 0x0003e80000000800 */
[----:B------:R-:W-:Y:S01]  /*3220*/  @!P2 IADD3 R15, PT, PT, R15, -0xf, RZ ;  /* 0xfffffff10f0fa810 */ /* 0x000fe20007ffe0ff */
[----:B0-----:R-:W-:-:S04]  /*3230*/  VIADD R18, R58, 0xc ;  /* 0x0000000c3a127836 */ /* 0x001fc80000000000 */
[----:B------:R-:W-:Y:S01]  /*3240*/  @!P2 IMAD.WIDE.U32 R14, R15, 0x4, R12 ;  /* 0x000000040f0ea825 */ /* 0x000fe200078e000c */
[----:B-1----:R-:W-:Y:S01]  /*3250*/  MOV R65, RZ ;  /* 0x000000ff00417202 */ /* 0x002fe20000000f00 */
[----:B------:R0:W-:Y:S05]  /*3260*/  STS [R24+0x30], R21 ;  /* 0x0000301518007388 */ /* 0x0001ea0000000800 */
[----:B------:R1:W4:Y:S01]  /*3270*/  @!P2 LDG.E.CONSTANT R65, desc[UR10][R14.64] ;  /* 0x0000000a0e41a981 */ /* 0x000322000c1e9900 */
[----:B0-----:R-:W-:Y:S02]  /*3280*/  P2R R21, PR, RZ, 0x4 ;  /* 0x00000004ff157803 */ /* 0x001fe40000000000 */
[----:B------:R-:W-:-:S04]  /*3290*/  LOP3.LUT P2, RZ, R18, 0xe, RZ, 0xc0, !PT ;  /* 0x0000000e12ff7812 */ /* 0x000fc8000784c0ff */
[----:B------:R-:W-:-:S04]  /*32a0*/  PLOP3.LUT P2, PT, P2, PT, UP0, 0x5d, 0xd5 ;  /* 0x0000000000d5781c */ /* 0x000fc8000174eb0d */
[----:B------:R-:W-:Y:S02]  /*32b0*/  ISETP.GT.U32.OR P2, PT, R54, 0xe, P2 ;  /* 0x0000000e3600780c */ /* 0x000fe40001744470 */
[----:B------:R-:W-:-:S04]  /*32c0*/  PLOP3.LUT P0, PT, PT, PT, UP0, 0x40, 0x4 ;  /* 0x000000000004781c */ /* 0x000fc80003f0e808 */
[----:B------:R-:W-:Y:S02]  /*32d0*/  ISETP.EQ.OR P0, PT, R28, RZ, P0 ;  /* 0x000000ff1c00720c */ /* 0x000fe40000702670 */
[----:B------:R-:W-:Y:S02]  /*32e0*/  P2R R56, PR, RZ, 0x8 ;  /* 0x00000008ff387803 */ /* 0x000fe40000000000 */
[----:B------:R-:W-:-:S03]  /*32f0*/  ISETP.GT.U32.OR P3, PT, R54, 0xe, P0 ;  /* 0x0000000e3600780c */ /* 0x000fc60000764470 */
[C---:B------:R-:W-:Y:S02]  /*3300*/  @!P2 IADD3 R19, PT, PT, R25.reuse, 0x3, RZ ;  /* 0x000000031913a810 */ /* 0x040fe40007ffe0ff */
[----:B------:R-:W-:Y:S02]  /*3310*/  @!P2 IADD3 R18, PT, PT, R25, 0x13, RZ ;  /* 0x000000131912a810 */ /* 0x000fe40007ffe0ff */
[----:B------:R-:W-:Y:S02]  /*3320*/  @!P2 LOP3.LUT R19, R19, 0xf, RZ, 0xc0, !PT ;  /* 0x0000000f1313a812 */ /* 0x000fe400078ec0ff */
[----:B------:R-:W-:-:S05]  /*3330*/  @!P2 SHF.R.U32.HI R18, RZ, 0x4, R18 ;  /* 0x00000004ff12a819 */ /* 0x000fca0000011612 */
[----:B------:R-:W-:Y:S01]  /*3340*/  @!P2 IMAD R18, R18, 0xc4, R19 ;  /* 0x000000c41212a824 */ /* 0x000fe200078e0213 */
[----:B------:R-:W-:Y:S01]  /*3350*/  MOV R19, UR4 ;  /* 0x0000000400137c02 */ /* 0x000fe20008000f00 */
[----:B------:R-:W-:-:S04]  /*3360*/  VIADD R58, R58, 0xa ;  /* 0x0000000a3a3a7836 */ /* 0x000fc80000000000 */
[----:B-1----:R-:W-:Y:S01]  /*3370*/  @!P2 IMAD R15, R19, 0x3100, R18 ;  /* 0x00003100130fa824 */ /* 0x002fe200078e0212 */
[----:B------:R-:W-:Y:S02]  /*3380*/  @!P3 IADD3 R18, PT, PT, R25, 0x14, RZ ;  /* 0x000000141912b810 */ /* 0x000fe40007ffe0ff */
[----:B------:R-:W-:Y:S02]  /*3390*/  LOP3.LUT P0, RZ, R58, 0xe, RZ, 0xc0, !PT ;  /* 0x0000000e3aff7812 */ /* 0x000fe4000780c0ff */
[----:B------:R-:W-:Y:S01]  /*33a0*/  @!P3 SHF.R.U32.HI R19, RZ, 0x4, R18 ;  /* 0x00000004ff13b819 */ /* 0x000fe20000011612 */
[----:B------:R-:W-:Y:S01]  /*33b0*/  @!P2 IMAD R15, R26, 0xe, R15 ;  /* 0x0000000e1a0fa824 */ /* 0x000fe200078e020f */
[----:B------:R-:W-:Y:S01]  /*33c0*/  MOV R18, UR4 ;  /* 0x0000000400127c02 */ /* 0x000fe20008000f00 */
[----:B--2---:R0:W-:Y:S01]  /*33d0*/  STS [R24+0x34], R69 ;  /* 0x0000344518007388 */ /* 0x0041e20000000800 */
[----:B------:R-:W-:Y:S01]  /*33e0*/  PLOP3.LUT P0, PT, P0, PT, UP0, 0x5d, 0xd5 ;  /* 0x0000000000d5781c */ /* 0x000fe2000070eb0d */
[----:B------:R-:W-:-:S02]  /*33f0*/  @!P3 IMAD R19, R19, 0xc4, R28 ;  /* 0x000000c41313b824 */ /* 0x000fc400078e021c */
[----:B------:R-:W-:Y:S01]  /*3400*/  @!P2 VIADD R15, R15, 0xfffffff1 ;  /* 0xfffffff10f0fa836 */ /* 0x000fe20000000000 */
[----:B------:R-:W-:Y:S01]  /*3410*/  ISETP.GT.U32.OR P1, PT, R54, 0xe, P0 ;  /* 0x0000000e3600780c */ /* 0x000fe20000724470 */
[----:B------:R-:W-:Y:S02]  /*3420*/  @!P3 IMAD R19, R18, 0x3100, R19 ;  /* 0x000031001213b824 */ /* 0x000fe400078e0213 */
[----:B0-----:R-:W-:Y:S02]  /*3430*/  HFMA2 R69, -RZ, RZ, 0, 0 ;  /* 0x00000000ff457431 */ /* 0x001fe400000001ff */
[----:B------:R-:W-:-:S04]  /*3440*/  @!P2 IMAD.WIDE.U32 R14, R15, 0x4, R12 ;  /* 0x000000040f0ea825 */ /* 0x000fc800078e000c */
[----:B------:R-:W-:Y:S01]  /*3450*/  @!P3 IMAD R19, R26, 0xe, R19 ;  /* 0x0000000e1a13b824 */ /* 0x000fe200078e0213 */
[----:B------:R0:W2:Y:S01]  /*3460*/  @!P2 LDG.E.CONSTANT R69, desc[UR10][R14.64] ;  /* 0x0000000a0e45a981 */ /* 0x0000a2000c1e9900 */
[----:B------:R-:W-:Y:S02]  /*3470*/  MOV R18, RZ ;  /* 0x000000ff00127202 */ /* 0x000fe40000000f00 */
[----:B------:R-:W-:Y:S02]  /*3480*/  @!P1 IADD3 R58, PT, PT, R25, 0x5, RZ ;  /* 0x00000005193a9810 */ /* 0x000fe40007ffe0ff */
[----:B0-----:R-:W-:Y:S01]  /*3490*/  @!P3 IADD3 R15, PT, PT, R19, -0xf, RZ ;  /* 0xfffffff1130fb810 */ /* 0x001fe20007ffe0ff */
[----:B------:R-:W-:Y:S01]  /*34a0*/  @!P1 VIADD R19, R25, 0x15 ;  /* 0x0000001519139836 */ /* 0x000fe20000000000 */
[----:B------:R-:W-:-:S03]  /*34b0*/  @!P1 LOP3.LUT R58, R58, 0xf, RZ, 0xc0, !PT ;  /* 0x0000000f3a3a9812 */ /* 0x000fc600078ec0ff */
[----:B------:R-:W-:Y:S01]  /*34c0*/  @!P3 IMAD.WIDE.U32 R14, R15, 0x4, R12 ;  /* 0x000000040f0eb825 */ /* 0x000fe200078e000c */
[----:B------:R-:W-:Y:S02]  /*34d0*/  @!P1 SHF.R.U32.HI R19, RZ, 0x4, R19 ;  /* 0x00000004ff139819 */ /* 0x000fe40000011613 */
[----:B------:R-:W-:Y:S02]  /*34e0*/  PLOP3.LUT P0, PT, PT, PT, UP0, 0x40, 0x4 ;  /* 0x000000000004781c */ /* 0x000fe40003f0e808 */
[----:B------:R0:W2:Y:S01]  /*34f0*/  @!P3 LDG.E.CONSTANT R18, desc[UR10][R14.64] ;  /* 0x0000000a0e12b981 */ /* 0x0000a2000c1e9900 */
[----:B------:R-:W-:Y:S01]  /*3500*/  @!P1 IMAD R19, R19, 0xc4, R58 ;  /* 0x000000c413139824 */ /* 0x000fe200078e023a */
[----:B------:R-:W-:Y:S02]  /*3510*/  ISETP.EQ.OR P0, PT, R29, RZ, P0 ;  /* 0x000000ff1d00720c */ /* 0x000fe40000702670 */
[----:B------:R-:W-:Y:S01]  /*3520*/  MOV R58, UR4 ;  /* 0x00000004003a7c02 */ /* 0x000fe20008000f00 */
[----:B---3--:R1:W-:Y:S04]  /*3530*/  STS [R24+0x20], R57 ;  /* 0x0000203918007388 */ /* 0x0083e80000000800 */
[----:B------:R-:W-:Y:S01]  /*3540*/  @!P1 IMAD R19, R58, 0x3100, R19 ;  /* 0x000031003a139824 */ /* 0x000fe200078e0213 */
[----:B-1----:R-:W-:-:S02]  /*3550*/  P2R R57, PR, RZ, 0x4 ;  /* 0x00000004ff397803 */ /* 0x002fc40000000000 */
[----:B------:R-:W-:Y:S01]  /*3560*/  ISETP.GT.U32.OR P2, PT, R54, 0xe, P0 ;  /* 0x0000000e3600780c */ /* 0x000fe20000744470 */
[----:B------:R-:W-:Y:S01]  /*3570*/  @!P1 IMAD R19, R26, 0xe, R19 ;  /* 0x0000000e1a139824 */ /* 0x000fe200078e0213 */
[----:B-----5:R1:W-:Y:S04]  /*3580*/  STS [R24+0x38], R62 ;  /* 0x0000383e18007388 */ /* 0x0203e80000000800 */
[----:B0-----:R-:W-:-:S07]  /*3590*/  @!P1 IADD3 R15, PT, PT, R19, -0xf, RZ ;  /* 0xfffffff1130f9810 */ /* 0x001fce0007ffe0ff */
[----:B-1----:R-:W-:Y:S01]  /*35a0*/  @!P2 IADD3 R62, PT, PT, R25, 0x16, RZ ;  /* 0x00000016193ea810 */ /* 0x002fe20007ffe0ff */
[----:B------:R-:W-:-:S03]  /*35b0*/  @!P1 IMAD.WIDE.U32 R14, R15, 0x4, R12 ;  /* 0x000000040f0e9825 */ /* 0x000fc600078e000c */
[----:B------:R-:W-:Y:S02]  /*35c0*/  @!P2 SHF.R.U32.HI R62, RZ, 0x4, R62 ;  /* 0x00000004ff3ea819 */ /* 0x000fe4000001163e */
[----:B------:R-:W-:Y:S01]  /*35d0*/  PLOP3.LUT P0, PT, PT, PT, UP0, 0x40, 0x4 ;  /* 0x000000000004781c */ /* 0x000fe20003f0e808 */
[----:B------:R0:W3:Y:S01]  /*35e0*/  @!P1 LDG.E.CONSTANT R66, desc[UR10][R14.64] ;  /* 0x0000000a0e429981 */ /* 0x0000e2000c1e9900 */
[----:B------:R-:W-:Y:S02]  /*35f0*/  IMAD.U32 R64, RZ, RZ, UR4 ;  /* 0x00000004ff407e24 */ /* 0x000fe4000f8e00ff */
[----:B------:R-:W-:Y:S01]  /*3600*/  @!P2 IMAD R62, R62, 0xc4, R29 ;  /* 0x000000c43e3ea824 */ /* 0x000fe200078e021d */
[----:B------:R-:W-:-:S03]  /*3610*/  ISETP.EQ.OR P0, PT, R17, 0x8, P0 ;  /* 0x000000081100780c */ /* 0x000fc60000702670 */
[----:B------:R-:W-:Y:S01]  /*3620*/  @!P2 IMAD R62, R64, 0x3100, R62 ;  /* 0x00003100403ea824 */ /* 0x000fe200078e023e */
[----:B------:R-:W-:-:S03]  /*3630*/  ISETP.GT.U32.OR P0, PT, R54, 0xe, P0 ;  /* 0x0000000e3600780c */ /* 0x000fc60000704470 */
[----:B------:R-:W-:-:S05]  /*3640*/  @!P2 IMAD R62, R26, 0xe, R62 ;  /* 0x0000000e1a3ea824 */ /* 0x000fca00078e023e */
[----:B------:R-:W-:-:S05]  /*3650*/  @!P2 IADD3 R17, PT, PT, R62, -0xf, RZ ;  /* 0xfffffff13e11a810 */ /* 0x000fca0007ffe0ff */
[----:B0-----:R-:W-:Y:S01]  /*3660*/  @!P2 IMAD.WIDE.U32 R14, R17, 0x4, R12 ;  /* 0x00000004110ea825 */ /* 0x001fe200078e000c */
[----:B------:R-:W-:-:S03]  /*3670*/  @!P0 IADD3 R62, PT, PT, R25, 0x7, RZ ;  /* 0x00000007193e8810 */ /* 0x000fc60007ffe0ff */
[----:B------:R-:W-:Y:S01]  /*3680*/  @!P0 VIADD R17, R25, 0x17 ;  /* 0x0000001719118836 */ /* 0x000fe20000000000 */
[----:B------:R-:W-:-:S04]  /*3690*/  @!P0 LOP3.LUT R62, R62, 0xf, RZ, 0xc0, !PT ;  /* 0x0000000f3e3e8812 */ /* 0x000fc800078ec0ff */
[----:B------:R-:W-:Y:S01]  /*36a0*/  @!P0 SHF.R.U32.HI R17, RZ, 0x4, R17 ;  /* 0x00000004ff118819 */ /* 0x000fe20000011611 */
[----:B------:R-:W-:-:S04]  /*36b0*/  HFMA2 R64, -RZ, RZ, 0, 0 ;  /* 0x00000000ff407431 */ /* 0x000fc800000001ff */
[----:B------:R-:W-:Y:S01]  /*36c0*/  @!P0 IMAD R17, R17, 0xc4, R62 ;  /* 0x000000c411118824 */ /* 0x000fe200078e023e */
[----:B------:R-:W-:-:S05]  /*36d0*/  MOV R62, UR4 ;  /* 0x00000004003e7c02 */ /* 0x000fca0008000f00 */
[----:B------:R-:W-:Y:S01]  /*36e0*/  @!P0 IMAD R17, R62, 0x3100, R17 ;  /* 0x000031003e118824 */ /* 0x000fe200078e0211 */
[----:B------:R0:W5:Y:S03]  /*36f0*/  @!P2 LDG.E.CONSTANT R64, desc[UR10][R14.64] ;  /* 0x0000000a0e40a981 */ /* 0x000166000c1e9900 */
[----:B------:R-:W-:Y:S01]  /*3700*/  @!P0 IMAD R17, R26, 0xe, R17 ;  /* 0x0000000e1a118824 */ /* 0x000fe200078e0211 */
[----:B----4-:R1:W-:Y:S04]  /*3710*/  STS [R24+0x1c], R59 ;  /* 0x00001c3b18007388 */ /* 0x0103e80000000800 */
[----:B-1----:R-:W-:Y:S02]  /*3720*/  @!P0 IADD3 R59, PT, PT, R17, -0xf, RZ ;  /* 0xfffffff1113b8810 */ /* 0x002fe40007ffe0ff */
[----:B------:R-:W-:-:S03]  /*3730*/  MOV R17, RZ ;  /* 0x000000ff00117202 */ /* 0x000fc60000000f00 */
[----:B0-----:R-:W-:-:S05]  /*3740*/  @!P0 IMAD.WIDE.U32 R14, R59, 0x4, R12 ;  /* 0x000000043b0e8825 */ /* 0x001fca00078e000c */
[----:B------:R0:W4:Y:S01]  /*3750*/  @!P0 LDG.E.CONSTANT R17, desc[UR10][R14.64] ;  /* 0x0000000a0e118981 */ /* 0x000122000c1e9900 */
[----:B------:R-:W-:Y:S01]  /*3760*/  @!P4 VIADD R59, R25, 0x18 ;  /* 0x00000018193bc836 */ /* 0x000fe20000000000 */
[----:B------:R-:W-:-:S04]  /*3770*/  @!P4 LOP3.LUT R68, R23, 0x8, RZ, 0x3c, !PT ;  /* 0x000000081744c812 */ /* 0x000fc800078e3cff */
[----:B------:R-:W-:-:S05]  /*3780*/  @!P4 SHF.R.U32.HI R59, RZ, 0x4, R59 ;  /* 0x00000004ff3bc819 */ /* 0x000fca000001163b */
[----:B------:R-:W-:Y:S01]  /*3790*/  @!P4 IMAD R59, R59, 0xc4, R68 ;  /* 0x000000c43b3bc824 */ /* 0x000fe200078e0244 */
[----:B------:R-:W-:-:S05]  /*37a0*/  MOV R68, UR4 ;  /* 0x0000000400447c02 */ /* 0x000fca0008000f00 */
[----:B------:R-:W-:-:S04]  /*37b0*/  @!P4 IMAD R59, R68, 0x3100, R59 ;  /* 0x00003100443bc824 */ /* 0x000fc800078e023b */
[----:B------:R-:W-:-:S05]  /*37c0*/  @!P4 IMAD R59, R26, 0xe, R59 ;  /* 0x0000000e1a3bc824 */ /* 0x000fca00078e023b */
[----:B------:R-:W-:Y:S01]  /*37d0*/  @!P4 IADD3 R68, PT, PT, R59, -0xf, RZ ;  /* 0xfffffff13b44c810 */ /* 0x000fe20007ffe0ff */
[----:B------:R-:W-:-:S04]  /*37e0*/  HFMA2 R59, -RZ, RZ, 0, 0 ;  /* 0x00000000ff3b7431 */ /* 0x000fc800000001ff */
[----:B0-----:R-:W-:Y:S01]  /*37f0*/  @!P4 IMAD.WIDE.U32 R14, R68, 0x4, R12 ;  /* 0x00000004440ec825 */ /* 0x001fe200078e000c */
[----:B------:R-:W-:-:S04]  /*3800*/  @!P5 IADD3 R68, PT, PT, R25, 0x19, RZ ;  /* 0x000000191944d810 */ /* 0x000fc80007ffe0ff */
[----:B------:R0:W4:Y:S01]  /*3810*/  @!P4 LDG.E.CONSTANT R59, desc[UR10][R14.64] ;  /* 0x0000000a0e3bc981 */ /* 0x000122000c1e9900 */
[----:B------:R-:W-:Y:S02]  /*3820*/  @!P5 SHF.R.U32.HI R68, RZ, 0x4, R68 ;  /* 0x00000004ff44d819 */ /* 0x000fe40000011644 */
[----:B------:R-:W-:Y:S01]  /*3830*/  PLOP3.LUT P6, PT, PT, PT, UP0, 0x40, 0x4 ;  /* 0x000000000004781c */ /* 0x000fe20003fce808 */
[----:B0-----:R-:W-:-:S05]  /*3840*/  @!P5 VIADD R14, R25, 0x9 ;  /* 0x00000009190ed836 */ /* 0x001fca0000000000 */
[----:B------:R-:W-:Y:S02]  /*3850*/  @!P5 LOP3.LUT R15, R14, 0xf, RZ, 0xc0, !PT ;  /* 0x0000000f0e0fd812 */ /* 0x000fe400078ec0ff */
[----:B------:R-:W-:-:S03]  /*3860*/  ISETP.EQ.OR P6, PT, R16, RZ, P6 ;  /* 0x000000ff1000720c */ /* 0x000fc600037c2670 */
[----:B------:R-:W-:Y:S01]  /*3870*/  @!P5 IMAD R68, R68, 0xc4, R15 ;  /* 0x000000c44444d824 */ /* 0x000fe200078e020f */
[----:B------:R-:W-:Y:S02]  /*3880*/  MOV R15, UR4 ;  /* 0x00000004000f7c02 */ /* 0x000fe40008000f00 */
[----:B------:R-:W-:Y:S02]  /*3890*/  P2R R58, PR, RZ, 0x2 ;  /* 0x00000002ff3a7803 */ /* 0x000fe40000000000 */
[----:B------:R-:W-:Y:S01]  /*38a0*/  ISETP.GT.U32.OR P1, PT, R54, 0xe, P6 ;  /* 0x0000000e3600780c */ /* 0x000fe20003724470 */
[----:B------:R-:W-:-:S04]  /*38b0*/  @!P5 IMAD R68, R15, 0x3100, R68 ;  /* 0x000031000f44d824 */ /* 0x000fc800078e0244 */
[----:B------:R-:W-:Y:S01]  /*38c0*/  @!P5 IMAD R68, R26, 0xe, R68 ;  /* 0x0000000e1a44d824 */ /* 0x000fe200078e0244 */
[----:B------:R0:W-:Y:S04]  /*38d0*/  STS [R24+0x3c], R61 ;  /* 0x00003c3d18007388 */ /* 0x0001e80000000800 */
[----:B------:R-:W-:-:S03]  /*38e0*/  @!P5 IADD3 R15, PT, PT, R68, -0xf, RZ ;  /* 0xfffffff1440fd810 */ /* 0x000fc60007ffe0ff */
[----:B------:R-:W-:Y:S02]  /*38f0*/  @!P1 IADD3 R68, PT, PT, R25, 0x1a, RZ ;  /* 0x0000001a19449810 */ /* 0x000fe40007ffe0ff */
[----:B------:R-:W-:-:S04]  /*3900*/  @!P5 IMAD.WIDE.U32 R14, R15, 0x4, R12 ;  /* 0x000000040f0ed825 */ /* 0x000fc800078e000c */
[----:B0-----:R-:W-:Y:S01]  /*3910*/  IMAD.MOV.U32 R61, RZ, RZ, RZ ;  /* 0x000000ffff3d7224 */ /* 0x001fe200078e00ff */
[----:B------:R-:W-:Y:S02]  /*3920*/  @!P1 SHF.R.U32.HI R68, RZ, 0x4, R68 ;  /* 0x00000004ff449819 */ /* 0x000fe40000011644 */
[----:B------:R-:W-:-:S03]  /*3930*/  PLOP3.LUT P6, PT, PT, PT, UP0, 0x40, 0x4 ;  /* 0x000000000004781c */ /* 0x000fc60003fce808 */
[----:B------:R0:W4:Y:S01]  /*3940*/  @!P5 LDG.E.CONSTANT R61, desc[UR10][R14.64] ;  /* 0x0000000a0e3dd981 */ /* 0x000122000c1e9900 */
[----:B------:R-:W-:Y:S01]  /*3950*/  @!P1 IMAD R68, R68, 0xc4, R16 ;  /* 0x000000c444449824 */ /* 0x000fe200078e0210 */
[----:B------:R-:W-:Y:S02]  /*3960*/  ISETP.EQ.OR P6, PT, R63, RZ, P6 ;  /* 0x000000ff3f00720c */ /* 0x000fe400037c2670 */
[----:B------:R1:W-:Y:S01]  /*3970*/  STS [R24+0x18], R20 ;  /* 0x0000181418007388 */ /* 0x0003e20000000800 */
[----:B0-----:R-:W-:Y:S02]  /*3980*/  MOV R15, UR4 ;  /* 0x00000004000f7c02 */ /* 0x001fe40008000f00 */
[----:B-1----:R-:W-:-:S03]  /*3990*/  P2R R20, PR, RZ, 0x8 ;  /* 0x00000008ff147803 */ /* 0x002fc60000000000 */
[----:B------:R-:W-:Y:S01]  /*39a0*/  @!P1 IMAD R68, R15, 0x3100, R68 ;  /* 0x000031000f449824 */ /* 0x000fe200078e0244 */
[----:B------:R-:W-:-:S03]  /*39b0*/  ISETP.GT.U32.OR P3, PT, R54, 0xe, P6 ;  /* 0x0000000e3600780c */ /* 0x000fc60003764470 */
[----:B------:R-:W-:Y:S01]  /*39c0*/  @!P1 IMAD R68, R26, 0xe, R68 ;  /* 0x0000000e1a449824 */ /* 0x000fe200078e0244 */
[----:B------:R0:W-:Y:S01]  /*39d0*/  STS [R24+0x44], R67 ;  /* 0x0000444318007388 */ /* 0x0001e20000000800 */
[----:B------:R-:W-:-:S03]  /*39e0*/  PLOP3.LUT P6, PT, PT, PT, UP0, 0x40, 0x4 ;  /* 0x000000000004781c */ /* 0x000fc60003fce808 */
[----:B0-----:R-:W-:-:S05]  /*39f0*/  @!P1 IADD3 R67, PT, PT, R68, -0xf, RZ ;  /* 0xfffffff144439810 */ /* 0x001fca0007ffe0ff */
[----:B------:R-:W-:Y:S01]  /*3a00*/  @!P3 IADD3 R68, PT, PT, R25, 0xb, RZ ;  /* 0x0000000b1944b810 */ /* 0x000fe20007ffe0ff */
[----:B------:R-:W-:Y:S01]  /*3a10*/  @!P1 IMAD.WIDE.U32 R14, R67, 0x4, R12 ;  /* 0x00000004430e9825 */ /* 0x000fe200078e000c */
[----:B------:R-:W-:Y:S02]  /*3a20*/  @!P3 IADD3 R67, PT, PT, R25, 0x1b, RZ ;  /* 0x0000001b1943b810 */ /* 0x000fe40007ffe0ff */
[----:B------:R-:W-:Y:S02]  /*3a30*/  @!P3 LOP3.LUT R68, R68, 0xf, RZ, 0xc0, !PT ;  /* 0x0000000f4444b812 */ /* 0x000fe400078ec0ff */
[----:B------:R-:W-:Y:S02]  /*3a40*/  @!P3 SHF.R.U32.HI R67, RZ, 0x4, R67 ;  /* 0x00000004ff43b819 */ /* 0x000fe40000011643 */
[----:B------:R-:W-:Y:S02]  /*3a50*/  ISETP.EQ.OR P6, PT, R31, RZ, P6 ;  /* 0x000000ff1f00720c */ /* 0x000fe400037c2670 */
[----:B------:R-:W-:Y:S01]  /*3a60*/  P2R R19, PR, RZ, 0x4 ;  /* 0x00000004ff137803 */ /* 0x000fe20000000000 */
[----:B------:R-:W-:Y:S01]  /*3a70*/  @!P3 IMAD R67, R67, 0xc4, R68 ;  /* 0x000000c44343b824 */ /* 0x000fe200078e0244 */
[----:B------:R-:W-:-:S02]  /*3a80*/  MOV R68, UR4 ;  /* 0x0000000400447c02 */ /* 0x000fc40008000f00 */
[----:B------:R-:W-:Y:S01]  /*3a90*/  ISETP.GT.U32.OR P2, PT, R54, 0xe, P6 ;  /* 0x0000000e3600780c */ /* 0x000fe20003744470 */
[----:B------:R-:W-:Y:S02]  /*3aa0*/  IMAD.MOV.U32 R63, RZ, RZ, RZ ;  /* 0x000000ffff3f7224 */ /* 0x000fe400078e00ff */
[----:B------:R-:W-:-:S04]  /*3ab0*/  @!P3 IMAD R67, R68, 0x3100, R67 ;  /* 0x000031004443b824 */ /* 0x000fc800078e0243 */
[----:B------:R-:W-:Y:S01]  /*3ac0*/  @!P3 IMAD R67, R26, 0xe, R67 ;  /* 0x0000000e1a43b824 */ /* 0x000fe200078e0243 */
[----:B------:R0:W4:Y:S01]  /*3ad0*/  @!P1 LDG.E.CONSTANT R63, desc[UR10][R14.64] ;  /* 0x0000000a0e3f9981 */ /* 0x000122000c1e9900 */
[----:B------:R-:W-:Y:S02]  /*3ae0*/  P2R R62, PR, RZ, 0x1 ;  /* 0x00000001ff3e7803 */ /* 0x000fe40000000000 */
[----:B------:R-:W-:Y:S01]  /*3af0*/  LOP3.LUT P0, RZ, R60, 0xe, RZ, 0xc0, !PT ;  /* 0x0000000e3cff7812 */ /* 0x000fe2000780c0ff */
[----:B0-----:R-:W-:Y:S01]  /*3b00*/  @!P3 VIADD R15, R67, 0xfffffff1 ;  /* 0xfffffff1430fb836 */ /* 0x001fe20000000000 */
[----:B------:R-:W-:-:S04]  /*3b10*/  @!P2 IADD3 R67, PT, PT, R25, 0x1c, RZ ;  /* 0x0000001c1943a810 */ /* 0x000fc80007ffe0ff */
[----:B------:R-:W-:Y:S02]  /*3b20*/  @!P2 SHF.R.U32.HI R68, RZ, 0x4, R67 ;  /* 0x00000004ff44a819 */ /* 0x000fe40000011643 */
[----:B------:R-:W-:Y:S02]  /*3b30*/  MOV R67, UR4 ;  /* 0x0000000400437c02 */ /* 0x000fe40008000f00 */
[----:B------:R-:W-:Y:S01]  /*3b40*/  PLOP3.LUT P6, PT, P0, PT, UP0, 0x5d, 0xd5 ;  /* 0x0000000000d5781c */ /* 0x000fe200007ceb0d */
[----:B------:R-:W-:-:S03]  /*3b50*/  @!P2 IMAD R68, R68, 0xc4, R31 ;  /* 0x000000c44444a824 */ /* 0x000fc600078e021f */
[----:B------:R-:W-:Y:S01]  /*3b60*/  ISETP.GT.U32.OR P6, PT, R54, 0xe, P6 ;  /* 0x0000000e3600780c */ /* 0x000fe200037c4470 */
[----:B------:R-:W-:Y:S01]  /*3b70*/  @!P2 IMAD R67, R67, 0x3100, R68 ;  /* 0x000031004343a824 */ /* 0x000fe200078e0244 */
[----:B------:R0:W-:Y:S01]  /*3b80*/  STS [R24+0x48], R65 ;  /* 0x0000484118007388 */ /* 0x0001e20000000800 */
[----:B------:R-:W-:-:S04]  /*3b90*/  @!P3 IMAD.WIDE.U32 R14, R15, 0x4, R12 ;  /* 0x000000040f0eb825 */ /* 0x000fc800078e000c */
[----:B------:R-:W-:Y:S01]  /*3ba0*/  @!P2 IMAD R67, R26, 0xe, R67 ;  /* 0x0000000e1a43a824 */ /* 0x000fe200078e0243 */
[----:B0-----:R-:W-:-:S03]  /*3bb0*/  MOV R65, RZ ;  /* 0x000000ff00417202 */ /* 0x001fc60000000f00 */
[----:B------:R-:W-:Y:S02]  /*3bc0*/  @!P2 VIADD R60, R67, 0xfffffff1 ;  /* 0xfffffff1433ca836 */ /* 0x000fe40000000000 */
[C---:B------:R-:W-:Y:S01]  /*3bd0*/  @!P6 IADD3 R68, PT, PT, R25.reuse, 0xd, RZ ;  /* 0x0000000d1944e810 */ /* 0x040fe20007ffe0ff */
[----:B------:R0:W4:Y:S01]  /*3be0*/  @!P3 LDG.E.CONSTANT R65, desc[UR10][R14.64] ;  /* 0x0000000a0e41b981 */ /* 0x000122000c1e9900 */
[----:B------:R-:W-:Y:S02]  /*3bf0*/  PLOP3.LUT P0, PT, PT, PT, UP0, 0x40, 0x4 ;  /* 0x000000000004781c */ /* 0x000fe40003f0e808 */
[----:B------:R-:W-:Y:S01]  /*3c00*/  @!P6 LOP3.LUT R68, R68, 0xf, RZ, 0xc0, !PT ;  /* 0x0000000f4444e812 */ /* 0x000fe200078ec0ff */
[----:B0-----:R-:W-:Y:S01]  /*3c10*/  @!P2 IMAD.WIDE.U32 R14, R60, 0x4, R12 ;  /* 0x000000043c0ea825 */ /* 0x001fe200078e000c */
[----:B------:R-:W-:-:S04]  /*3c20*/  @!P6 IADD3 R60, PT, PT, R25, 0x1d, RZ ;  /* 0x0000001d193ce810 */ /* 0x000fc80007ffe0ff */
[----:B------:R-:W-:Y:S02]  /*3c30*/  @!P6 SHF.R.U32.HI R60, RZ, 0x4, R60 ;  /* 0x00000004ff3ce819 */ /* 0x000fe4000001163c */
[----:B------:R-:W-:-:S03]  /*3c40*/  ISETP.EQ.OR P0, PT, R22, RZ, P0 ;  /* 0x000000ff1600720c */ /* 0x000fc60000702670 */
[----:B------:R-:W-:Y:S01]  /*3c50*/  @!P6 IMAD R60, R60, 0xc4, R68 ;  /* 0x000000c43c3ce824 */ /* 0x000fe200078e0244 */
[----:B------:R-:W-:Y:S01]  /*3c60*/  ISETP.GT.U32.OR P0, PT, R54, 0xe, P0 ;  /* 0x0000000e3600780c */ /* 0x000fe20000704470 */
[----:B------:R-:W-:Y:S02]  /*3c70*/  IMAD.U32 R68, RZ, RZ, UR4 ;  /* 0x00000004ff447e24 */ /* 0x000fe4000f8e00ff */
[----:B------:R-:W-:Y:S02]  /*3c80*/  HFMA2 R67, -RZ, RZ, 0, 0 ;  /* 0x00000000ff437431 */ /* 0x000fe400000001ff */
[----:B------:R-:W-:-:S04]  /*3c90*/  @!P6 IMAD R60, R68, 0x3100, R60 ;  /* 0x00003100443ce824 */ /* 0x000fc800078e023c */
[----:B------:R-:W-:Y:S01]  /*3ca0*/  @!P6 IMAD R60, R26, 0xe, R60 ;  /* 0x0000000e1a3ce824 */ /* 0x000fe200078e023c */
[----:B------:R0:W4:Y:S04]  /*3cb0*/  @!P2 LDG.E.CONSTANT R67, desc[UR10][R14.64] ;  /* 0x0000000a0e43a981 */ /* 0x000128000c1e9900 */
[----:B0-----:R-:W-:Y:S02]  /*3cc0*/  @!P6 IADD3 R15, PT, PT, R60, -0xf, RZ ;  /* 0xfffffff13c0fe810 */ /* 0x001fe40007ffe0ff */
[----:B------:R-:W-:-:S04]  /*3cd0*/  @!P0 IADD3 R60, PT, PT, R25, 0x1e, RZ ;  /* 0x0000001e193c8810 */ /* 0x000fc80007ffe0ff */
[----:B------:R-:W-:-:S05]  /*3ce0*/  @!P0 SHF.R.U32.HI R60, RZ, 0x4, R60 ;  /* 0x00000004ff3c8819 */ /* 0x000fca000001163c */
[----:B------:R-:W-:-:S04]  /*3cf0*/  @!P0 IMAD R60, R60, 0xc4, R22 ;  /* 0x000000c43c3c8824 */ /* 0x000fc800078e0216 */
[----:B------:R-:W-:Y:S01]  /*3d00*/  @!P0 IMAD R60, R68, 0x3100, R60 ;  /* 0x00003100443c8824 */ /* 0x000fe200078e023c */
[----:B--2---:R0:W-:Y:S03]  /*3d10*/  STS [R24+0x4c], R69 ;  /* 0x00004c4518007388 */ /* 0x0041e60000000800 */
[----:B------:R-:W-:Y:S02]  /*3d20*/  @!P0 IMAD R60, R26, 0xe, R60 ;  /* 0x0000000e1a3c8824 */ /* 0x000fe400078e023c */
[----:B------:R-:W-:-:S04]  /*3d30*/  @!P6 IMAD.WIDE.U32 R14, R15, 0x4, R12 ;  /* 0x000000040f0ee825 */ /* 0x000fc800078e000c */
[----:B------:R-:W-:Y:S01]  /*3d40*/  @!P0 VIADD R68, R60, 0xfffffff1 ;  /* 0xfffffff13c448836 */ /* 0x000fe20000000000 */
[----:B0-----:R-:W-:Y:S01]  /*3d50*/  MOV R69, RZ ;  /* 0x000000ff00457202 */ /* 0x001fe20000000f00 */
[----:B------:R-:W-:-:S05]  /*3d60*/  HFMA2 R60, -RZ, RZ, 0, 0 ;  /* 0x00000000ff3c7431 */ /* 0x000fca00000001ff */
[----:B------:R0:W2:Y:S04]  /*3d70*/  @!P6 LDG.E.CONSTANT R69, desc[UR10][R14.64] ;  /* 0x0000000a0e45e981 */ /* 0x0000a8000c1e9900 */
[----:B------:R1:W-:Y:S01]  /*3d80*/  STS [R24+0x50], R18 ;  /* 0x0000501218007388 */ /* 0x0003e20000000800 */
[----:B0-----:R-:W-:Y:S01]  /*3d90*/  @!P0 IMAD.WIDE.U32 R14, R68, 0x4, R12 ;  /* 0x00000004440e8825 */ /* 0x001fe200078e000c */
[----:B-1----:R-:W-:-:S04]  /*3da0*/  P2R R18, PR, RZ, 0x1 ;  /* 0x00000001ff127803 */ /* 0x002fc80000000000 */
[----:B------:R0:W2:Y:S01]  /*3db0*/  @!P0 LDG.E.CONSTANT R60, desc[UR10][R14.64] ;  /* 0x0000000a0e3c8981 */ /* 0x0000a2000c1e9900 */
[----:B------:R-:W-:Y:S02]  /*3dc0*/  ISETP.NE.AND P0, PT, R62, RZ, PT ;  /* 0x000000ff3e00720c */ /* 0x000fe40003f05270 */
[----:B------:R-:W-:-:S04]  /*3dd0*/  @!P1 IADD3 R62, PT, PT, R25, 0x2a, RZ ;  /* 0x0000002a193e9810 */ /* 0x000fc80007ffe0ff */
[----:B------:R-:W-:Y:S02]  /*3de0*/  @!P1 SHF.R.U32.HI R62, RZ, 0x4, R62 ;  /* 0x00000004ff3e9819 */ /* 0x000fe4000001163e */
[----:B------:R-:W-:-:S03]  /*3df0*/  MOV R68, UR4 ;  /* 0x0000000400447c02 */ /* 0x000fc60008000f00 */
[----:B------:R-:W-:-:S04]  /*3e00*/  @!P1 IMAD R62, R62, 0xc4, R16 ;  /* 0x000000c43e3e9824 */ /* 0x000fc800078e0210 */
[----:B------:R-:W-:-:S04]  /*3e10*/  @!P1 IMAD R62, R68, 0x3100, R62 ;  /* 0x00003100443e9824 */ /* 0x000fc800078e023e */
[----:B------:R-:W-:-:S04]  /*3e20*/  @!P1 IMAD R62, R26, 0xe, R62 ;  /* 0x0000000e1a3e9824 */ /* 0x000fc800078e023e */
[----:B------:R-:W-:Y:S01]  /*3e30*/  @!P1 VIADD R68, R62, 0xfffffff1 ;  /* 0xfffffff13e449836 */ /* 0x000fe20000000000 */
[----:B---3--:R1:W-:Y:S03]  /*3e40*/  STS [R24+0x54], R66 ;  /* 0x0000544218007388 */ /* 0x0083e60000000800 */
[----:B0-----:R-:W-:Y:S01]  /*3e50*/  @!P1 IMAD.WIDE.U32 R14, R68, 0x4, R12 ;  /* 0x00000004440e9825 */ /* 0x001fe200078e000c */
[C---:B------:R-:W-:Y:S02]  /*3e60*/  @!P3 IADD3 R68, PT, PT, R25.reuse, 0xb, RZ ;  /* 0x0000000b1944b810 */ /* 0x040fe40007ffe0ff */
[----:B-1----:R-:W-:Y:S02]  /*3e70*/  @!P3 IADD3 R66, PT, PT, R25, 0x2b, RZ ;  /* 0x0000002b1942b810 */ /* 0x002fe40007ffe0ff */
[----:B------:R-:W-:Y:S02]  /*3e80*/  @!P3 LOP3.LUT R68, R68, 0xf, RZ, 0xc0, !PT ;  /* 0x0000000f4444b812 */ /* 0x000fe400078ec0ff */
[----:B------:R-:W-:-:S05]  /*3e90*/  @!P3 SHF.R.U32.HI R66, RZ, 0x4, R66 ;  /* 0x00000004ff42b819 */ /* 0x000fca0000011642 */
[----:B------:R-:W-:Y:S02]  /*3ea0*/  @!P3 IMAD R66, R66, 0xc4, R68 ;  /* 0x000000c44242b824 */ /* 0x000fe400078e0244 */
[----:B------:R-:W-:-:S04]  /*3eb0*/  IMAD.U32 R68, RZ, RZ, UR4 ;  /* 0x00000004ff447e24 */ /* 0x000fc8000f8e00ff */
[----:B------:R-:W-:Y:S01]  /*3ec0*/  @!P3 IMAD R66, R68, 0x3100, R66 ;  /* 0x000031004442b824 */ /* 0x000fe200078e0242 */
[----:B------:R-:W-:-:S03]  /*3ed0*/  MOV R62, RZ ;  /* 0x000000ff003e7202 */ /* 0x000fc60000000f00 */
[----:B------:R-:W-:-:S03]  /*3ee0*/  @!P3 IMAD R66, R26, 0xe, R66 ;  /* 0x0000000e1a42b824 */ /* 0x000fc600078e0242 */
[----:B------:R0:W3:Y:S02]  /*3ef0*/  @!P1 LDG.E.CONSTANT R62, desc[UR10][R14.64] ;  /* 0x0000000a0e3e9981 */ /* 0x0000e4000c1e9900 */
[----:B------:R-:W-:-:S05]  /*3f00*/  @!P3 IADD3 R66, PT, PT, R66, -0xf, RZ ;  /* 0xfffffff14242b810 */ /* 0x000fca0007ffe0ff */
[----:B0-----:R-:W-:Y:S01]  /*3f10*/  @!P3 IMAD.WIDE.U32 R14, R66, 0x4, R12 ;  /* 0x00000004420eb825 */ /* 0x001fe200078e000c */
[----:B------:R-:W-:-:S04]  /*3f20*/  @!P2 IADD3 R66, PT, PT, R25, 0x2c, RZ ;  /* 0x0000002c1942a810 */ /* 0x000fc80007ffe0ff */
[----:B------:R-:W-:Y:S01]  /*3f30*/  @!P2 SHF.R.U32.HI R66, RZ, 0x4, R66 ;  /* 0x00000004ff42a819 */ /* 0x000fe20000011642 */
[----:B-----5:R0:W-:Y:S04]  /*3f40*/  STS [R24+0x58], R64 ;  /* 0x0000584018007388 */ /* 0x0201e80000000800 */
[----:B------:R-:W-:-:S04]  /*3f50*/  @!P2 IMAD R66, R66, 0xc4, R31 ;  /* 0x000000c44242a824 */ /* 0x000fc800078e021f */
[----:B------:R-:W-:Y:S02]  /*3f60*/  @!P2 IMAD R66, R68, 0x3100, R66 ;  /* 0x000031004442a824 */ /* 0x000fe400078e0242 */
[----:B0-----:R-:W-:Y:S02]  /*3f70*/  HFMA2 R64, -RZ, RZ, 0, 0 ;  /* 0x00000000ff407431 */ /* 0x001fe400000001ff */
[----:B------:R-:W-:-:S04]  /*3f80*/  @!P2 IMAD R66, R26, 0xe, R66 ;  /* 0x0000000e1a42a824 */ /* 0x000fc800078e0242 */
[----:B------:R-:W-:Y:S01]  /*3f90*/  @!P2 VIADD R68, R66, 0xfffffff1 ;  /* 0xfffffff14244a836 */ /* 0x000fe20000000000 */
[----:B----4-:R0:W-:Y:S04]  /*3fa0*/  STS [R24+0x5c], R17 ;  /* 0x00005c1118007388 */ /* 0x0101e80000000800 */
[----:B------:R1:W4:Y:S01]  /*3fb0*/  @!P3 LDG.E.CONSTANT R64, desc[UR10][R14.64] ;  /* 0x0000000a0e40b981 */ /* 0x000322000c1e9900 */
[C---:B0-----:R-:W-:Y:S01]  /*3fc0*/  @!P6 IADD3 R17, PT, PT, R25.reuse, 0x2d, RZ ;  /* 0x0000002d1911e810 */ /* 0x041fe20007ffe0ff */
[----:B-1----:R-:W-:Y:S01]  /*3fd0*/  @!P2 IMAD.WIDE.U32 R14, R68, 0x4, R12 ;  /* 0x00000004440ea825 */ /* 0x002fe200078e000c */
[----:B------:R-:W-:Y:S02]  /*3fe0*/  @!P6 IADD3 R68, PT, PT, R25, 0xd, RZ ;  /* 0x0000000d1944e810 */ /* 0x000fe40007ffe0ff */
[----:B------:R-:W-:-:S02]  /*3ff0*/  @!P6 SHF.R.U32.HI R17, RZ, 0x4, R17 ;  /* 0x00000004ff11e819 */ /* 0x000fc40000011611 */
[----:B------:R-:W-:-:S05]  /*4000*/  @!P6 LOP3.LUT R68, R68, 0xf, RZ, 0xc0, !PT ;  /* 0x0000000f4444e812 */ /* 0x000fca00078ec0ff */
[----:B------:R-:W-:Y:S02]  /*4010*/  @!P6 IMAD R17, R17, 0xc4, R68 ;  /* 0x000000c41111e824 */ /* 0x000fe400078e0244 */
[----:B------:R-:W-:-:S04]  /*4020*/  IMAD.U32 R68, RZ, RZ, UR4 ;  /* 0x00000004ff447e24 */ /* 0x000fc8000f8e00ff */
[----:B------:R-:W-:Y:S01]  /*4030*/  @!P6 IMAD R17, R68, 0x3100, R17 ;  /* 0x000031004411e824 */ /* 0x000fe200078e0211 */
[----:B------:R-:W-:-:S03]  /*4040*/  MOV R66, RZ ;  /* 0x000000ff00427202 */ /* 0x000fc60000000f00 */
[----:B------:R-:W-:-:S03]  /*4050*/  @!P6 IMAD R17, R26, 0xe, R17 ;  /* 0x0000000e1a11e824 */ /* 0x000fc600078e0211 */
[----:B------:R0:W5:Y:S02]  /*4060*/  @!P2 LDG.E.CONSTANT R66, desc[UR10][R14.64] ;  /* 0x0000000a0e42a981 */ /* 0x000164000c1e9900 */
[----:B------:R-:W-:-:S05]  /*4070*/  @!P6 IADD3 R17, PT, PT, R17, -0xf, RZ ;  /* 0xfffffff11111e810 */ /* 0x000fca0007ffe0ff */
[----:B0-----:R-:W-:Y:S01]  /*4080*/  @!P6 IMAD.WIDE.U32 R14, R17, 0x4, R12 ;  /* 0x00000004110ee825 */ /* 0x001fe200078e000c */
[----:B------:R-:W-:-:S04]  /*4090*/  @!P1 IADD3 R17, PT, PT, R25, 0x3a, RZ ;  /* 0x0000003a19119810 */ /* 0x000fc80007ffe0ff */
[----:B------:R-:W-:-:S05]  /*40a0*/  @!P1 SHF.R.U32.HI R17, RZ, 0x4, R17 ;  /* 0x00000004ff119819 */ /* 0x000fca0000011611 */
[----:B------:R-:W-:Y:S02]  /*40b0*/  @!P1 IMAD R17, R17, 0xc4, R16 ;  /* 0x000000c411119824 */ /* 0x000fe400078e0210 */
[----:B------:R-:W-:Y:S02]  /*40c0*/  IMAD.U32 R16, RZ, RZ, UR4 ;  /* 0x00000004ff107e24 */ /* 0x000fe4000f8e00ff */
[----:B------:R-:W-:Y:S02]  /*40d0*/  HFMA2 R68, -RZ, RZ, 0, 0 ;  /* 0x00000000ff447431 */ /* 0x000fe400000001ff */
[----:B------:R-:W-:-:S04]  /*40e0*/  @!P1 IMAD R17, R16, 0x3100, R17 ;  /* 0x0000310010119824 */ /* 0x000fc800078e0211 */
[----:B------:R-:W-:Y:S01]  /*40f0*/  @!P1 IMAD R17, R26, 0xe, R17 ;  /* 0x0000000e1a119824 */ /* 0x000fe200078e0211 */
[----:B------:R0:W5:Y:S04]  /*4100*/  @!P6 LDG.E.CONSTANT R68, desc[UR10][R14.64] ;  /* 0x0000000a0e44e981 */ /* 0x000168000c1e9900 */
[----:B------:R-:W-:-:S05]  /*4110*/  @!P1 IADD3 R17, PT, PT, R17, -0xf, RZ ;  /* 0xfffffff111119810 */ /* 0x000fca0007ffe0ff */
[----:B------:R-:W-:Y:S01]  /*4120*/  @!P1 IMAD.WIDE.U32 R16, R17, 0x4, R12 ;  /* 0x0000000411109825 */ /* 0x000fe200078e000c */
[----:B0-----:R-:W-:-:S03]  /*4130*/  MOV R15, RZ ;  /* 0x000000ff000f7202 */ /* 0x001fc60000000f00 */
[----:B------:R-:W-:-:S03]  /*4140*/  @!P3 VIADD R14, R25, 0x3b ;  /* 0x0000003b190eb836 */ /* 0x000fc60000000000 */
[----:B------:R0:W5:Y:S01]  /*4150*/  @!P1 LDG.E.CONSTANT R15, desc[UR10][R16.64] ;  /* 0x0000000a100f9981 */ /* 0x000162000c1e9900 */
[----:B------:R-:W-:Y:S02]  /*4160*/  ISETP.NE.AND P1, PT, R58, RZ, PT ;  /* 0x000000ff3a00720c */ /* 0x000fe40003f25270 */
[----:B------:R-:W-:Y:S02]  /*4170*/  @!P3 IADD3 R58, PT, PT, R25, 0xb, RZ ;  /* 0x0000000b193ab810 */ /* 0x000fe40007ffe0ff */
[----:B------:R-:W-:Y:S02]  /*4180*/  @!P3 SHF.R.U32.HI R14, RZ, 0x4, R14 ;  /* 0x00000004ff0eb819 */ /* 0x000fe4000001160e */
[----:B------:R-:W-:-:S05]  /*4190*/  @!P3 LOP3.LUT R58, R58, 0xf, RZ, 0xc0, !PT ;  /* 0x0000000f3a3ab812 */ /* 0x000fca00078ec0ff */
[----:B------:R-:W-:Y:S01]  /*41a0*/  @!P3 IMAD R14, R14, 0xc4, R58 ;  /* 0x000000c40e0eb824 */ /* 0x000fe200078e023a */
[----:B------:R-:W-:-:S05]  /*41b0*/  MOV R58, UR4 ;  /* 0x00000004003a7c02 */ /* 0x000fca0008000f00 */
[----:B------:R-:W-:-:S04]  /*41c0*/  @!P3 IMAD R14, R58, 0x3100, R14 ;  /* 0x000031003a0eb824 */ /* 0x000fc800078e020e */
[----:B------:R-:W-:-:S05]  /*41d0*/  @!P3 IMAD R14, R26, 0xe, R14 ;  /* 0x0000000e1a0eb824 */ /* 0x000fca00078e020e */
[----:B------:R-:W-:Y:S01]  /*41e0*/  @!P3 IADD3 R58, PT, PT, R14, -0xf, RZ ;  /* 0xfffffff10e3ab810 */ /* 0x000fe20007ffe0ff */
[----:B------:R-:W-:-:S04]  /*41f0*/  HFMA2 R14, -RZ, RZ, 0, 0 ;  /* 0x00000000ff0e7431 */ /* 0x000fc800000001ff */
[----:B0-----:R-:W-:-:S05]  /*4200*/  @!P3 IMAD.WIDE.U32 R16, R58, 0x4, R12 ;  /* 0x000000043a10b825 */ /* 0x001fca00078e000c */
[----:B------:R0:W5:Y:S01]  /*4210*/  @!P3 LDG.E.CONSTANT R14, desc[UR10][R16.64] ;  /* 0x0000000a100eb981 */ /* 0x000162000c1e9900 */
[----:B------:R-:W-:Y:S01]  /*4220*/  ISETP.NE.AND P3, PT, R56, RZ, PT ;  /* 0x000000ff3800720c */ /* 0x000fe20003f65270 */
[----:B------:R-:W-:-:S05]  /*4230*/  @!P2 VIADD R56, R25, 0x3c ;  /* 0x0000003c1938a836 */ /* 0x000fca0000000000 */
[----:B------:R-:W-:Y:S01]  /*4240*/  @!P2 SHF.R.U32.HI R56, RZ, 0x4, R56 ;  /* 0x00000004ff38a819 */ /* 0x000fe20000011638 */
[C---:B0-----:R-:W-:Y:S01]  /*4250*/  @!P6 VIADD R17, R25.reuse, 0xd ;  /* 0x0000000d1911e836 */ /* 0x041fe20000000000 */
[----:B------:R-:W-:-:S03]  /*4260*/  @!P6 IADD3 R16, PT, PT, R25, 0x3d, RZ ;  /* 0x0000003d1910e810 */ /* 0x000fc60007ffe0ff */
[----:B------:R-:W-:Y:S01]  /*4270*/  @!P2 IMAD R56, R56, 0xc4, R31 ;  /* 0x000000c43838a824 */ /* 0x000fe200078e021f */
[----:B------:R-:W-:Y:S02]  /*4280*/  MOV R31, UR4 ;  /* 0x00000004001f7c02 */ /* 0x000fe40008000f00 */
[----:B------:R-:W-:Y:S02]  /*4290*/  @!P6 LOP3.LUT R17, R17, 0xf, RZ, 0xc0, !PT ;  /* 0x0000000f1111e812 */ /* 0x000fe400078ec0ff */
[----:B------:R-:W-:Y:S01]  /*42a0*/  @!P6 SHF.R.U32.HI R16, RZ, 0x4, R16 ;  /* 0x00000004ff10e819 */ /* 0x000fe20000011610 */
[----:B------:R-:W-:-:S04]  /*42b0*/  @!P2 IMAD R31, R31, 0x3100, R56 ;  /* 0x000031001f1fa824 */ /* 0x000fc800078e0238 */
[----:B------:R-:W-:Y:S01]  /*42c0*/  @!P6 IMAD R16, R16, 0xc4, R17 ;  /* 0x000000c41010e824 */ /* 0x000fe200078e0211 */
[----:B------:R-:W-:Y:S01]  /*42d0*/  MOV R17, UR4 ;  /* 0x0000000400117c02 */ /* 0x000fe20008000f00 */
[----:B------:R-:W-:Y:S01]  /*42e0*/  @!P2 IMAD R31, R26, 0xe, R31 ;  /* 0x0000000e1a1fa824 */ /* 0x000fe200078e021f */
[----:B------:R0:W-:Y:S03]  /*42f0*/  STS [R24+0x60], R59 ;  /* 0x0000603b18007388 */ /* 0x0001e60000000800 */
[----:B------:R-:W-:-:S04]  /*4300*/  @!P6 IMAD R17, R17, 0x3100, R16 ;  /* 0x000031001111e824 */ /* 0x000fc800078e0210 */
[----:B------:R-:W-:Y:S01]  /*4310*/  @!P6 IMAD R17, R26, 0xe, R17 ;  /* 0x0000000e1a11e824 */ /* 0x000fe200078e0211 */
[----:B0-----:R-:W-:Y:S02]  /*4320*/  @!P2 IADD3 R59, PT, PT, R31, -0xf, RZ ;  /* 0xfffffff11f3ba810 */ /* 0x001fe40007ffe0ff */
[----:B------:R-:W-:-:S03]  /*4330*/  MOV R31, RZ ;  /* 0x000000ff001f7202 */ /* 0x000fc60000000f00 */
[----:B------:R-:W-:Y:S01]  /*4340*/  @!P2 IMAD.WIDE.U32 R58, R59, 0x4, R12 ;  /* 0x000000043b3aa825 */ /* 0x000fe200078e000c */
[----:B------:R-:W-:-:S04]  /*4350*/  @!P6 IADD3 R17, PT, PT, R17, -0xf, RZ ;  /* 0xfffffff11111e810 */ /* 0x000fc80007ffe0ff */
[----:B------:R0:W5:Y:S01]  /*4360*/  @!P2 LDG.E.CONSTANT R31, desc[UR10][R58.64] ;  /* 0x0000000a3a1fa981 */ /* 0x000162000c1e9900 */
[----:B------:R-:W-:-:S04]  /*4370*/  @!P6 IMAD.WIDE.U32 R16, R17, 0x4, R12 ;  /* 0x000000041110e825 */ /* 0x000fc800078e000c */
[----:B0-----:R-:W-:Y:S01]  /*4380*/  IMAD.MOV.U32 R59, RZ, RZ, RZ ;  /* 0x000000ffff3b7224 */ /* 0x001fe200078e00ff */
[----:B------:R-:W-:-:S05]  /*4390*/  ISETP.NE.AND P2, PT, R21, RZ, PT ;  /* 0x000000ff1500720c */ /* 0x000fca0003f45270 */
[----:B------:R0:W5:Y:S01]  /*43a0*/  @!P6 LDG.E.CONSTANT R59, desc[UR10][R16.64] ;  /* 0x0000000a103be981 */ /* 0x000162000c1e9900 */
[----:B------:R-:W-:-:S04]  /*43b0*/  LOP3.LUT P6, RZ, R52, 0xe, RZ, 0xc0, !PT ;  /* 0x0000000e34ff7812 */ /* 0x000fc800078cc0ff */
[----:B------:R-:W-:Y:S02]  /*43c0*/  PLOP3.LUT P6, PT, P6, PT, UP0, 0x5d, 0xd5 ;  /* 0x0000000000d5781c */ /* 0x000fe400037ceb0d */
[C---:B------:R-:W-:Y:S02]  /*43d0*/  @!P3 IADD3 R56, PT, PT, R25.reuse, 0x1, RZ ;  /* 0x000000011938b810 */ /* 0x040fe40007ffe0ff */
[----:B------:R-:W-:Y:S02]  /*43e0*/  ISETP.GT.U32.OR P6, PT, R54, 0xe, P6 ;  /* 0x0000000e3600780c */ /* 0x000fe400037c4470 */
[----:B------:R-:W-:Y:S01]  /*43f0*/  @!P3 IADD3 R54, PT, PT, R25, 0x21, RZ ;  /* 0x000000211936b810 */ /* 0x000fe20007ffe0ff */
[----:B------:R1:W-:Y:S03]  /*4400*/  STS [R24+0x64], R61 ;  /* 0x0000643d18007388 */ /* 0x0003e60000000800 */
[----:B------:R-:W-:-:S02]  /*4410*/  @!P3 SHF.R.U32.HI R54, RZ, 0x4, R54 ;  /* 0x00000004ff36b819 */ /* 0x000fc40000011636 */
[----:B-1----:R-:W-:Y:S02]  /*4420*/  @!P3 LOP3.LUT R61, R56, 0xf, RZ, 0xc0, !PT ;  /* 0x0000000f383db812 */ /* 0x002fe400078ec0ff */
[----:B------:R-:W-:-:S03]  /*4430*/  @!P2 IADD3 R56, PT, PT, R25, 0x22, RZ ;  /* 0x000000221938a810 */ /* 0x000fc60007ffe0ff */
[----:B------:R-:W-:Y:S01]  /*4440*/  @!P3 IMAD R54, R54, 0xc4, R61 ;  /* 0x000000c43636b824 */ /* 0x000fe200078e023d */
[----:B------:R-:W-:Y:S02]  /*4450*/  MOV R61, UR4 ;  /* 0x00000004003d7c02 */ /* 0x000fe40008000f00 */
[----:B------:R-:W-:Y:S01]  /*4460*/  @!P2 SHF.R.U32.HI R56, RZ, 0x4, R56 ;  /* 0x00000004ff38a819 */ /* 0x000fe20000011638 */
[----:B------:R1:W-:Y:S02]  /*4470*/  STS [R24+0x68], R63 ;  /* 0x0000683f18007388 */ /* 0x0003e40000000800 */
[----:B0-----:R-:W-:Y:S02]  /*4480*/  @!P3 IMAD R17, R61, 0x3100, R54 ;  /* 0x000031003d11b824 */ /* 0x001fe400078e0236 */
[----:B------:R-:W-:Y:S02]  /*4490*/  @!P2 IMAD R56, R56, 0xc4, R27 ;  /* 0x000000c43838a824 */ /* 0x000fe400078e021b */
[----:B------:R-:W-:Y:S01]  /*44a0*/  @!P3 IMAD R17, R26, 0xe, R17 ;  /* 0x0000000e1a11b824 */ /* 0x000fe200078e0211 */
[----:B-1----:R-:W-:Y:S01]  /*44b0*/  MOV R63, UR4 ;  /* 0x00000004003f7c02 */ /* 0x002fe20008000f00 */
[----:B------:R-:W-:-:S02]  /*44c0*/  HFMA2 R61, -RZ, RZ, 0, 0 ;  /* 0x00000000ff3d7431 */ /* 0x000fc400000001ff */
[----:B------:R-:W-:Y:S02]  /*44d0*/  @!P3 VIADD R17, R17, 0xfffffff1 ;  /* 0xfffffff11111b836 */ /* 0x000fe40000000000 */
[----:B------:R-:W-:Y:S02]  /*44e0*/  @!P2 IMAD R63, R63, 0x3100, R56 ;  /* 0x000031003f3fa824 */ /* 0x000fe400078e0238 */
[----:B------:R-:W-:-:S04]  /*44f0*/  @!P3 IMAD.WIDE.U32 R16, R17, 0x4, R12 ;  /* 0x000000041110b825 */ /* 0x000fc800078e000c */
[----:B------:R-:W-:Y:S01]  /*4500*/  @!P2 IMAD R63, R26, 0xe, R63 ;  /* 0x0000000e1a3fa824 */ /* 0x000fe200078e023f */
[----:B------:R0:W3:Y:S03]  /*4510*/  @!P3 LDG.E.CONSTANT R61, desc[UR10][R16.64] ;  /* 0x0000000a103db981 */ /* 0x0000e6000c1e9900 */
[----:B------:R-:W-:Y:S01]  /*4520*/  @!P2 VIADD R56, R63, 0xfffffff1 ;  /* 0xfffffff13f38a836 */ /* 0x000fe20000000000 */
[----:B------:R-:W-:-:S03]  /*4530*/  MOV R63, RZ ;  /* 0x000000ff003f7202 */ /* 0x000fc60000000f00 */
[----:B0-----:R-:W-:-:S05]  /*4540*/  @!P2 IMAD.WIDE.U32 R16, R56, 0x4, R12 ;  /* 0x000000043810a825 */ /* 0x001fca00078e000c */
[----:B------:R0:W4:Y:S01]  /*4550*/  @!P2 LDG.E.CONSTANT R63, desc[UR10][R16.64] ;  /* 0x0000000a103fa981 */ /* 0x000122000c1e9900 */
[----:B------:R-:W-:-:S13]  /*4560*/  ISETP.NE.AND P2, PT, R57, RZ, PT ;  /* 0x000000ff3900720c */ /* 0x000fda0003f45270 */
[C---:B------:R-:W-:Y:S02]  /*4570*/  @!P2 IADD3 R57, PT, PT, R25.reuse, 0x3, RZ ;  /* 0x000000031939a810 */ /* 0x040fe40007ffe0ff */
[----:B------:R-:W-:Y:S02]  /*4580*/  @!P2 IADD3 R56, PT, PT, R25, 0x23, RZ ;  /* 0x000000231938a810 */ /* 0x000fe40007ffe0ff */
[----:B------:R-:W-:Y:S02]  /*4590*/  @!P2 LOP3.LUT R57, R57, 0xf, RZ, 0xc0, !PT ;  /* 0x0000000f3939a812 */ /* 0x000fe400078ec0ff */
[----:B------:R-:W-:-:S05]  /*45a0*/  @!P2 SHF.R.U32.HI R56, RZ, 0x4, R56 ;  /* 0x00000004ff38a819 */ /* 0x000fca0000011638 */
[----:B------:R-:W-:Y:S02]  /*45b0*/  @!P2 IMAD R56, R56, 0xc4, R57 ;  /* 0x000000c43838a824 */ /* 0x000fe400078e0239 */
[----:B------:R-:W-:-:S04]  /*45c0*/  IMAD.U32 R57, RZ, RZ, UR4 ;  /* 0x00000004ff397e24 */ /* 0x000fc8000f8e00ff */
[----:B------:R-:W-:-:S04]  /*45d0*/  @!P2 IMAD R57, R57, 0x3100, R56 ;  /* 0x000031003939a824 */ /* 0x000fc800078e0238 */
[----:B------:R-:W-:Y:S01]  /*45e0*/  @!P2 IMAD R57, R26, 0xe, R57 ;  /* 0x0000000e1a39a824 */ /* 0x000fe200078e0239 */
[----:B------:R1:W-:Y:S04]  /*45f0*/  STS [R24+0x6c], R65 ;  /* 0x00006c4118007388 */ /* 0x0003e80000000800 */
[----:B------:R-:W-:Y:S01]  /*4600*/  @!P2 IADD3 R57, PT, PT, R57, -0xf, RZ ;  /* 0xfffffff13939a810 */ /* 0x000fe20007ffe0ff */
[----:B-1----:R-:W-:-:S04]  /*4610*/  HFMA2 R65, -RZ, RZ, 0, 0 ;  /* 0x00000000ff417431 */ /* 0x002fc800000001ff */
[----:B0-----:R-:W-:-:S05]  /*4620*/  @!P2 IMAD.WIDE.U32 R16, R57, 0x4, R12 ;  /* 0x000000043910a825 */ /* 0x001fca00078e000c */
[----:B------:R0:W5:Y:S01]  /*4630*/  @!P2 LDG.E.CONSTANT R65, desc[UR10][R16.64] ;  /* 0x0000000a1041a981 */ /* 0x000162000c1e9900 */
[----:B------:R-:W-:Y:S02]  /*4640*/  P2R R54, PR, RZ, 0x8 ;  /* 0x00000008ff367803 */ /* 0x000fe40000000000 */
[----:B------:R-:W-:-:S13]  /*4650*/  ISETP.NE.AND P3, PT, R20, RZ, PT ;  /* 0x000000ff1400720c */ /* 0x000fda0003f65270 */
[----:B------:R-:W-:-:S04]  /*4660*/  @!P3 IADD3 R56, PT, PT, R25, 0x24, RZ ;  /* 0x000000241938b810 */ /* 0x000fc80007ffe0ff */
[----:B------:R-:W-:Y:S01]  /*4670*/  @!P3 SHF.R.U32.HI R57, RZ, 0x4, R56 ;  /* 0x00000004ff39b819 */ /* 0x000fe20000011638 */
[----:B------:R-:W-:-:S04]  /*4680*/  IMAD.U32 R56, RZ, RZ, UR4 ;  /* 0x00000004ff387e24 */ /* 0x000fc8000f8e00ff */
[----:B------:R-:W-:-:S04]  /*4690*/  @!P3 IMAD R57, R57, 0xc4, R28 ;  /* 0x000000c43939b824 */ /* 0x000fc800078e021c */
[----:B------:R-:W-:-:S04]  /*46a0*/  @!P3 IMAD R57, R56, 0x3100, R57 ;  /* 0x000031003839b824 */ /* 0x000fc800078e0239 */
[----:B------:R-:W-:Y:S01]  /*46b0*/  @!P3 IMAD R57, R26, 0xe, R57 ;  /* 0x0000000e1a39b824 */ /* 0x000fe200078e0239 */
[----:B------:R1:W-:Y:S04]  /*46c0*/  STS [R24+0x70], R67 ;  /* 0x0000704318007388 */ /* 0x0003e80000000800 */
[----:B------:R-:W-:-:S05]  /*46d0*/  @!P3 IADD3 R57, PT, PT, R57, -0xf, RZ ;  /* 0xfffffff13939b810 */ /* 0x000fca0007ffe0ff */
[----:B------:R-:W-:Y:S01]  /*46e0*/  @!P3 IMAD.WIDE.U32 R56, R57, 0x4, R12 ;  /* 0x000000043938b825 */ /* 0x000fe200078e000c */
[----:B-1----:R-:W-:-:S06]  /*46f0*/  MOV R67, RZ ;  /* 0x000000ff00437202 */ /* 0x002fcc0000000f00 */
[----:B------:R1:W5:Y:S01]  /*4700*/  @!P3 LDG.E.CONSTANT R67, desc[UR10][R56.64] ;  /* 0x0000000a3843b981 */ /* 0x000362000c1e9900 */
[C---:B0-----:R-:W-:Y:S01]  /*4710*/  @!P1 VIADD R16, R25.reuse, 0x25 ;  /* 0x0000002519109836 */ /* 0x041fe20000000000 */
[----:B------:R-:W-:-:S04]  /*4720*/  @!P1 IADD3 R17, PT, PT, R25, 0x5, RZ ;  /* 0x0000000519119810 */ /* 0x000fc80007ffe0ff */
[----:B------:R-:W-:Y:S02]  /*4730*/  @!P1 LOP3.LUT R17, R17, 0xf, RZ, 0xc0, !PT ;  /* 0x0000000f11119812 */ /* 0x000fe400078ec0ff */
[----:B------:R-:W-:-:S05]  /*4740*/  @!P1 SHF.R.U32.HI R16, RZ, 0x4, R16 ;  /* 0x00000004ff109819 */ /* 0x000fca0000011610 */
[----:B------:R-:W-:Y:S01]  /*4750*/  @!P1 IMAD R16, R16, 0xc4, R17 ;  /* 0x000000c410109824 */ /* 0x000fe200078e0211 */
[----:B------:R-:W-:-:S05]  /*4760*/  MOV R17, UR4 ;  /* 0x0000000400117c02 */ /* 0x000fca0008000f00 */
[----:B------:R-:W-:-:S04]  /*4770*/  @!P1 IMAD R17, R17, 0x3100, R16 ;  /* 0x0000310011119824 */ /* 0x000fc800078e0210 */
[----:B------:R-:W-:Y:S01]  /*4780*/  @!P1 IMAD R17, R26, 0xe, R17 ;  /* 0x0000000e1a119824 */ /* 0x000fe200078e0211 */
[----:B--2---:R0:W-:Y:S01]  /*4790*/  STS [R24+0x74], R69 ;  /* 0x0000744518007388 */ /* 0x0041e20000000800 */
[----:B------:R-:W-:Y:S02]  /*47a0*/  P2R R52, PR, RZ, 0x40 ;  /* 0x00000040ff347803 */ /* 0x000fe40000000000 */
[----:B------:R-:W-:Y:S02]  /*47b0*/  ISETP.NE.AND P6, PT, R19, RZ, PT ;  /* 0x000000ff1300720c */ /* 0x000fe40003fc5270 */
[----:B------:R-:W-:Y:S01]  /*47c0*/  @!P1 IADD3 R17, PT, PT, R17, -0xf, RZ ;  /* 0xfffffff111119810 */ /* 0x000fe20007ffe0ff */
[----:B0-----:R-:W-:-:S04]  /*47d0*/  HFMA2 R69, -RZ, RZ, 0, 0 ;  /* 0x00000000ff457431 */ /* 0x001fc800000001ff */
[----:B------:R-:W-:-:S06]  /*47e0*/  @!P1 IMAD.WIDE.U32 R16, R17, 0x4, R12 ;  /* 0x0000000411109825 */ /* 0x000fcc00078e000c */
[C---:B-1----:R-:W-:Y:S01]  /*47f0*/  @!P6 VIADD R56, R25.reuse, 0x26 ;  /* 0x000000261938e836 */ /* 0x042fe20000000000 */
[----:B------:R0:W2:Y:S04]  /*4800*/  @!P1 LDG.E.CONSTANT R69, desc[UR10][R16.64] ;  /* 0x0000000a10459981 */ /* 0x0000a8000c1e9900 */
[----:B------:R-:W-:Y:S02]  /*4810*/  @!P6 SHF.R.U32.HI R56, RZ, 0x4, R56 ;  /* 0x00000004ff38e819 */ /* 0x000fe40000011638 */
[----:B------:R-:W-:Y:S01]  /*4820*/  MOV R57, UR4 ;  /* 0x0000000400397c02 */ /* 0x000fe20008000f00 */
[C---:B0-----:R-:W-:Y:S01]  /*4830*/  @!P0 VIADD R17, R25.reuse, 0x7 ;  /* 0x0000000719118836 */ /* 0x041fe20000000000 */
[----:B------:R-:W-:Y:S01]  /*4840*/  @!P0 IADD3 R16, PT, PT, R25, 0x27, RZ ;  /* 0x0000002719108810 */ /* 0x000fe20007ffe0ff */
[----:B------:R-:W-:-:S03]  /*4850*/  @!P6 IMAD R56, R56, 0xc4, R29 ;  /* 0x000000c43838e824 */ /* 0x000fc600078e021d */
[----:B------:R-:W-:Y:S02]  /*4860*/  @!P0 LOP3.LUT R17, R17, 0xf, RZ, 0xc0, !PT ;  /* 0x0000000f11118812 */ /* 0x000fe400078ec0ff */
[----:B------:R-:W-:Y:S01]  /*4870*/  @!P0 SHF.R.U32.HI R16, RZ, 0x4, R16 ;  /* 0x00000004ff108819 */ /* 0x000fe20000011610 */
[----:B------:R-:W-:-:S04]  /*4880*/  @!P6 IMAD R57, R57, 0x3100, R56 ;  /* 0x000031003939e824 */ /* 0x000fc800078e0238 */
[----:B------:R-:W-:Y:S01]  /*4890*/  @!P0 IMAD R16, R16, 0xc4, R17 ;  /* 0x000000c410108824 */ /* 0x000fe200078e0211 */
[----:B------:R-:W-:Y:S01]  /*48a0*/  MOV R17, UR4 ;  /* 0x0000000400117c02 */ /* 0x000fe20008000f00 */
[----:B------:R-:W-:-:S04]  /*48b0*/  @!P6 IMAD R57, R26, 0xe, R57 ;  /* 0x0000000e1a39e824 */ /* 0x000fc800078e0239 */
[----:B------:R-:W-:Y:S01]  /*48c0*/  @!P0 IMAD R17, R17, 0x3100, R16 ;  /* 0x0000310011118824 */ /* 0x000fe200078e0210 */
[----:B------:R-:W-:-:S03]  /*48d0*/  @!P6 IADD3 R57, PT, PT, R57, -0xf, RZ ;  /* 0xfffffff13939e810 */ /* 0x000fc60007ffe0ff */
[----:B------:R-:W-:Y:S02]  /*48e0*/  @!P0 IMAD R17, R26, 0xe, R17 ;  /* 0x0000000e1a118824 */ /* 0x000fe400078e0211 */
[----:B------:R-:W-:-:S03]  /*48f0*/  @!P6 IMAD.WIDE.U32 R56, R57, 0x4, R12 ;  /* 0x000000043938e825 */ /* 0x000fc600078e000c */
[----:B------:R-:W-:-:S05]  /*4900*/  @!P0 IADD3 R17, PT, PT, R17, -0xf, RZ ;  /* 0xfffffff111118810 */ /* 0x000fca0007ffe0ff */
[----:B------:R-:W-:Y:S01]  /*4910*/  @!P0 IMAD.WIDE.U32 R16, R17, 0x4, R12 ;  /* 0x0000000411108825 */ /* 0x000fe200078e000c */
[----:B---3--:R0:W-:Y:S02]  /*4920*/  STS [R24+0x84], R61 ;  /* 0x0000843d18007388 */ /* 0x0081e40000000800 */
[----:B0-----:R-:W-:-:S06]  /*4930*/  MOV R61, RZ ;  /* 0x000000ff003d7202 */ /* 0x001fcc0000000f00 */
[----:B------:R0:W3:Y:S02]  /*4940*/  @!P6 LDG.E.CONSTANT R61, desc[UR10][R56.64] ;  /* 0x0000000a383de981 */ /* 0x0000e4000c1e9900 */
[----:B0-----:R-:W-:-:S06]  /*4950*/  IMAD.MOV.U32 R57, RZ, RZ, RZ ;  /* 0x000000ffff397224 */ /* 0x001fcc00078e00ff */
[----:B------:R0:W3:Y:S01]  /*4960*/  @!P0 LDG.E.CONSTANT R57, desc[UR10][R16.64] ;  /* 0x0000000a10398981 */ /* 0x0000e2000c1e9900 */
[----:B------:R-:W-:-:S03]  /*4970*/  @!P4 IADD3 R56, PT, PT, R25, 0x28, RZ ;  /* 0x000000281938c810 */ /* 0x000fc60007ffe0ff */
[----:B----4-:R1:W-:Y:S01]  /*4980*/  STS [R24+0x88], R63 ;  /* 0x0000883f18007388 */ /* 0x0103e20000000800 */
[----:B------:R-:W-:Y:S02]  /*4990*/  @!P4 SHF.R.U32.HI R56, RZ, 0x4, R56 ;  /* 0x00000004ff38c819 */ /* 0x000fe40000011638 */
[----:B-1----:R-:W-:-:S05]  /*49a0*/  @!P4 LOP3.LUT R63, R23, 0x8, RZ, 0x3c, !PT ;  /* 0x00000008173fc812 */ /* 0x002fca00078e3cff */
[----:B------:R-:W-:Y:S01]  /*49b0*/  @!P4 IMAD R56, R56, 0xc4, R63 ;  /* 0x000000c43838c824 */ /* 0x000fe200078e023f */
[----:B------:R-:W-:-:S05]  /*49c0*/  MOV R63, UR4 ;  /* 0x00000004003f7c02 */ /* 0x000fca0008000f00 */
[----:B------:R-:W-:-:S04]  /*49d0*/  @!P4 IMAD R63, R63, 0x3100, R56 ;  /* 0x000031003f3fc824 */ /* 0x000fc800078e0238 */
[----:B------:R-:W-:Y:S01]  /*49e0*/  @!P4 IMAD R63, R26, 0xe, R63 ;  /* 0x0000000e1a3fc824 */ /* 0x000fe200078e023f */
[----:B-----5:R1:W-:Y:S04]  /*49f0*/  STS [R24+0x8c], R65 ;  /* 0x00008c4118007388 */ /* 0x0203e80000000800 */
[----:B-1----:R-:W-:Y:S01]  /*4a00*/  @!P4 IADD3 R65, PT, PT, R63, -0xf, RZ ;  /* 0xfffffff13f41c810 */ /* 0x002fe20007ffe0ff */
[----:B------:R-:W-:-:S04]  /*4a10*/  IMAD.MOV.U32 R63, RZ, RZ, RZ ;  /* 0x000000ffff3f7224 */ /* 0x000fc800078e00ff */
[----:B0-----:R-:W-:-:S05]  /*4a20*/  @!P4 IMAD.WIDE.U32 R16, R65, 0x4, R12 ;  /* 0x000000044110c825 */ /* 0x001fca00078e000c */
[----:B------:R0:W4:Y:S01]  /*4a30*/  @!P4 LDG.E.CONSTANT R63, desc[UR10][R16.64] ;  /* 0x0000000a103fc981 */ /* 0x000122000c1e9900 */
[----:B------:R-:W-:-:S03]  /*4a40*/  @!P5 IADD3 R56, PT, PT, R25, 0x29, RZ ;  /* 0x000000291938d810 */ /* 0x000fc60007ffe0ff */
[----:B------:R1:W-:Y:S01]  /*4a50*/  STS [R24+0x78], R60 ;  /* 0x0000783c18007388 */ /* 0x0003e20000000800 */
[----:B------:R-:W-:Y:S02]  /*4a60*/  @!P5 SHF.R.U32.HI R56, RZ, 0x4, R56 ;  /* 0x00000004ff38d819 */ /* 0x000fe40000011638 */
[----:B-1----:R-:W-:-:S04]  /*4a70*/  @!P5 IADD3 R60, PT, PT, R25, 0x9, RZ ;  /* 0x00000009193cd810 */ /* 0x002fc80007ffe0ff */
[----:B------:R-:W-:-:S05]  /*4a80*/  @!P5 LOP3.LUT R65, R60, 0xf, RZ, 0xc0, !PT ;  /* 0x0000000f3c41d812 */ /* 0x000fca00078ec0ff */
[----:B------:R-:W-:Y:S01]  /*4a90*/  @!P5 IMAD R56, R56, 0xc4, R65 ;  /* 0x000000c43838d824 */ /* 0x000fe200078e0241 */
[----:B------:R-:W-:-:S05]  /*4aa0*/  MOV R65, UR4 ;  /* 0x0000000400417c02 */ /* 0x000fca0008000f00 */
[----:B------:R-:W-:Y:S01]  /*4ab0*/  @!P5 IMAD R65, R65, 0x3100, R56 ;  /* 0x000031004141d824 */ /* 0x000fe200078e0238 */
[----:B------:R1:W-:Y:S03]  /*4ac0*/  STS [R24+0x90], R67 ;  /* 0x0000904318007388 */ /* 0x0003e60000000800 */
[----:B------:R-:W-:-:S04]  /*4ad0*/  @!P5 IMAD R65, R26, 0xe, R65 ;  /* 0x0000000e1a41d824 */ /* 0x000fc800078e0241 */
[----:B-1----:R-:W-:Y:S02]  /*4ae0*/  @!P5 VIADD R67, R65, 0xfffffff1 ;  /* 0xfffffff14143d836 */ /* 0x002fe40000000000 */
[----:B------:R-:W-:Y:S02]  /*4af0*/  HFMA2 R65, -RZ, RZ, 0, 0 ;  /* 0x00000000ff417431 */ /* 0x000fe400000001ff */
[----:B0-----:R-:W-:-:S05]  /*4b00*/  @!P5 IMAD.WIDE.U32 R16, R67, 0x4, R12 ;  /* 0x000000044310d825 */ /* 0x001fca00078e000c */
[----:B------:R0:W5:Y:S01]  /*4b10*/  @!P5 LDG.E.CONSTANT R65, desc[UR10][R16.64] ;  /* 0x0000000a1041d981 */ /* 0x000162000c1e9900 */
[----:B------:R-:W-:-:S13]  /*4b20*/  ISETP.NE.AND P3, PT, R18, RZ, PT ;  /* 0x000000ff1200720c */ /* 0x000fda0003f65270 */
[----:B------:R-:W-:-:S04]  /*4b30*/  @!P3 IADD3 R56, PT, PT, R25, 0x2e, RZ ;  /* 0x0000002e1938b810 */ /* 0x000fc80007ffe0ff */
[----:B------:R-:W-:Y:S02]  /*4b40*/  @!P3 SHF.R.U32.HI R67, RZ, 0x4, R56 ;  /* 0x00000004ff43b819 */ /* 0x000fe40000011638 */
[----:B------:R-:W-:-:S03]  /*4b50*/  MOV R56, UR4 ;  /* 0x0000000400387c02 */ /* 0x000fc60008000f00 */
[----:B------:R-:W-:-:S04]  /*4b60*/  @!P3 IMAD R67, R67, 0xc4, R22 ;  /* 0x000000c44343b824 */ /* 0x000fc800078e0216 */
[----:B------:R-:W-:-:S04]  /*4b70*/  @!P3 IMAD R67, R56, 0x3100, R67 ;  /* 0x000031003843b824 */ /* 0x000fc800078e0243 */
[----:B------:R-:W-:-:S04]  /*4b80*/  @!P3 IMAD R67, R26, 0xe, R67 ;  /* 0x0000000e1a43b824 */ /* 0x000fc800078e0243 */
[----:B------:R-:W-:Y:S01]  /*4b90*/  @!P3 VIADD R56, R67, 0xfffffff1 ;  /* 0xfffffff14338b836 */ /* 0x000fe20000000000 */
[----:B------:R-:W-:-:S03]  /*4ba0*/  MOV R67, RZ ;  /* 0x000000ff00437202 */ /* 0x000fc60000000f00 */
[----:B0-----:R-:W-:-:S05]  /*4bb0*/  @!P3 IMAD.WIDE.U32 R16, R56, 0x4, R12 ;  /* 0x000000043810b825 */ /* 0x001fca00078e000c */
[----:B------:R0:W5:Y:S01]  /*4bc0*/  @!P3 LDG.E.CONSTANT R67, desc[UR10][R16.64] ;  /* 0x0000000a1043b981 */ /* 0x000162000c1e9900 */
[----:B------:R-:W-:-:S03]  /*4bd0*/  ISETP.NE.AND P3, PT, R54, RZ, PT ;  /* 0x000000ff3600720c */ /* 0x000fc60003f65270 */
[----:B--2---:R1:W-:Y:S01]  /*4be0*/  STS [R24+0x94], R69 ;  /* 0x0000944518007388 */ /* 0x0043e20000000800 */
[----:B------:R-:W-:-:S09]  /*4bf0*/  P2R R58, PR, RZ, 0x4 ;  /* 0x00000004ff3a7803 */ /* 0x000fd20000000000 */
[C---:B------:R-:W-:Y:S02]  /*4c00*/  @!P3 IADD3 R56, PT, PT, R25.reuse, 0x1, RZ ;  /* 0x000000011938b810 */ /* 0x040fe40007ffe0ff */
[----:B------:R-:W-:Y:S02]  /*4c10*/  @!P3 IADD3 R54, PT, PT, R25, 0x31, RZ ;  /* 0x000000311936b810 */ /* 0x000fe40007ffe0ff */
[----:B-1----:R-:W-:Y:S02]  /*4c20*/  @!P3 LOP3.LUT R69, R56, 0xf, RZ, 0xc0, !PT ;  /* 0x0000000f3845b812 */ /* 0x002fe400078ec0ff */
[----:B------:R-:W-:Y:S02]  /*4c30*/  @!P3 SHF.R.U32.HI R54, RZ, 0x4, R54 ;  /* 0x00000004ff36b819 */ /* 0x000fe40000011636 */
[----:B------:R-:W-:-:S03]  /*4c40*/  ISETP.NE.AND P2, PT, R21, RZ, PT ;  /* 0x000000ff1500720c */ /* 0x000fc60003f45270 */
[----:B------:R-:W-:Y:S02]  /*4c50*/  @!P3 IMAD R54, R54, 0xc4, R69 ;  /* 0x000000c43636b824 */ /* 0x000fe400078e0245 */
[----:B------:R-:W-:-:S04]  /*4c60*/  IMAD.U32 R69, RZ, RZ, UR4 ;  /* 0x00000004ff457e24 */ /* 0x000fc8000f8e00ff */
[----:B------:R-:W-:-:S04]  /*4c70*/  @!P3 IMAD R69, R69, 0x3100, R54 ;  /* 0x000031004545b824 */ /* 0x000fc800078e0236 */
[----:B------:R-:W-:Y:S01]  /*4c80*/  @!P3 IMAD R69, R26, 0xe, R69 ;  /* 0x0000000e1a45b824 */ /* 0x000fe200078e0245 */
[----:B------:R-:W-:-:S04]  /*4c90*/  @!P2 IADD3 R56, PT, PT, R25, 0x32, RZ ;  /* 0x000000321938a810 */ /* 0x000fc80007ffe0ff */
[----:B------:R-:W-:Y:S02]  /*4ca0*/  @!P3 IADD3 R69, PT, PT, R69, -0xf, RZ ;  /* 0xfffffff14545b810 */ /* 0x000fe40007ffe0ff */
[----:B------:R-:W-:-:S03]  /*4cb0*/  @!P2 SHF.R.U32.HI R56, RZ, 0x4, R56 ;  /* 0x00000004ff38a819 */ /* 0x000fc60000011638 */
[----:B0-----:R-:W-:Y:S01]  /*4cc0*/  @!P3 IMAD.WIDE.U32 R16, R69, 0x4, R12 ;  /* 0x000000044510b825 */ /* 0x001fe200078e000c */
[----:B------:R-:W-:-:S03]  /*4cd0*/  MOV R69, UR4 ;  /* 0x0000000400457c02 */ /* 0x000fc60008000f00 */
[----:B------:R-:W-:-:S04]  /*4ce0*/  @!P2 IMAD R56, R56, 0xc4, R27 ;  /* 0x000000c43838a824 */ /* 0x000fc800078e021b */
[----:B------:R-:W-:-:S04]  /*4cf0*/  @!P2 IMAD R69, R69, 0x3100, R56 ;  /* 0x000031004545a824 */ /* 0x000fc800078e0238 */
[----:B------:R-:W-:-:S04]  /*4d00*/  @!P2 IMAD R69, R26, 0xe, R69 ;  /* 0x0000000e1a45a824 */ /* 0x000fc800078e0245 */
[----:B------:R-:W-:Y:S02]  /*4d10*/  @!P2 VIADD R56, R69, 0xfffffff1 ;  /* 0xfffffff14538a836 */ /* 0x000fe40000000000 */
[----:B------:R-:W-:Y:S01]  /*4d20*/  HFMA2 R69, -RZ, RZ, 0, 0 ;  /* 0x00000000ff457431 */ /* 0x000fe200000001ff */
[----:B---3--:R-:W-:Y:S04]  /*4d30*/  STS [R24+0x98], R61 ;  /* 0x0000983d18007388 */ /* 0x008fe80000000800 */
[----:B------:R0:W-:Y:S02]  /*4d40*/  STS [R24+0x9c], R57 ;  /* 0x00009c3918007388 */ /* 0x0001e40000000800 */
[----:B0-----:R-:W-:-:S05]  /*4d50*/  @!P2 IMAD.WIDE.U32 R56, R56, 0x4, R12 ;  /* 0x000000043838a825 */ /* 0x001fca00078e000c */
[----:B------:R-:W2:Y:S01]  /*4d60*/  @!P2 LDG.E.CONSTANT R69, desc[UR10][R56.64] ;  /* 0x0000000a3845a981 */ /* 0x000ea2000c1e9900 */
[----:B------:R-:W-:Y:S02]  /*4d70*/  ISETP.NE.AND P2, PT, R58, RZ, PT ;  /* 0x000000ff3a00720c */ /* 0x000fe40003f45270 */
[----:B------:R-:W-:-:S06]  /*4d80*/  CS2R R60, SRZ ;  /* 0x00000000003c7805 */ /* 0x000fcc000001ff00 */
[----:B------:R0:W3:Y:S05]  /*4d90*/  @!P3 LDG.E.CONSTANT R61, desc[UR10][R16.64] ;  /* 0x0000000a103db981 */ /* 0x0000ea000c1e9900 */
[C---:B0-----:R-:W-:Y:S02]  /*4da0*/  @!P2 IADD3 R17, PT, PT, R25.reuse, 0x3, RZ ;  /* 0x000000031911a810 */ /* 0x041fe40007ffe0ff */
[----:B------:R-:W-:Y:S02]  /*4db0*/  @!P2 IADD3 R16, PT, PT, R25, 0x33, RZ ;  /* 0x000000331910a810 */ /* 0x000fe40007ffe0ff */
[----:B------:R-:W-:Y:S02]  /*4dc0*/  @!P2 LOP3.LUT R17, R17, 0xf, RZ, 0xc0, !PT ;  /* 0x0000000f1111a812 */ /* 0x000fe400078ec0ff */
[----:B------:R-:W-:-:S05]  /*4dd0*/  @!P2 SHF.R.U32.HI R16, RZ, 0x4, R16 ;  /* 0x00000004ff10a819 */ /* 0x000fca0000011610 */
[----:B------:R-:W-:Y:S02]  /*4de0*/  @!P2 IMAD R16, R16, 0xc4, R17 ;  /* 0x000000c41010a824 */ /* 0x000fe400078e0211 */
[----:B------:R-:W-:-:S04]  /*4df0*/  IMAD.U32 R17, RZ, RZ, UR4 ;  /* 0x00000004ff117e24 */ /* 0x000fc8000f8e00ff */
[----:B------:R-:W-:-:S04]  /*4e00*/  @!P2 IMAD R17, R17, 0x3100, R16 ;  /* 0x000031001111a824 */ /* 0x000fc800078e0210 */
[----:B------:R-:W-:-:S05]  /*4e10*/  @!P2 IMAD R17, R26, 0xe, R17 ;  /* 0x0000000e1a11a824 */ /* 0x000fca00078e0211 */
[----:B------:R-:W-:Y:S01]  /*4e20*/  @!P2 IADD3 R17, PT, PT, R17, -0xf, RZ ;  /* 0xfffffff11111a810 */ /* 0x000fe20007ffe0ff */
[----:B----4-:R0:W-:Y:S04]  /*4e30*/  STS [R24+0xa0], R63 ;  /* 0x0000a03f18007388 */ /* 0x0101e80000000800 */
[----:B------:R-:W-:Y:S01]  /*4e40*/  @!P2 IMAD.WIDE.U32 R16, R17, 0x4, R12 ;  /* 0x000000041110a825 */ /* 0x000fe200078e000c */
[----:B0-----:R-:W-:-:S06]  /*4e50*/  MOV R63, RZ ;  /* 0x000000ff003f7202 */ /* 0x001fcc0000000f00 */
[----:B------:R0:W4:Y:S01]  /*4e60*/  @!P2 LDG.E.CONSTANT R63, desc[UR10][R16.64] ;  /* 0x0000000a103fa981 */ /* 0x000122000c1e9900 */
        /* <DEDUP_REMOVED lines=8> */
[----:B-----5:R1:W-:Y:S01]  /*4ef0*/  STS [R24+0xa4], R65 ;  /* 0x0000a44118007388 */ /* 0x0203e20000000800 */
[----:B0-----:R-:W-:-:S03]  /*4f00*/  @!P1 VIADD R16, R25, 0x35 ;  /* 0x0000003519109836 */ /* 0x001fc60000000000 */
[----:B------:R-:W-:Y:S02]  /*4f10*/  @!P3 IADD3 R57, PT, PT, R57, -0xf, RZ ;  /* 0xfffffff13939b810 */ /* 0x000fe40007ffe0ff */
[----:B------:R-:W-:Y:S01]  /*4f20*/  @!P1 IADD3 R17, PT, PT, R25, 0x5, RZ ;  /* 0x0000000519119810 */ /* 0x000fe20007ffe0ff */
[----:B-1----:R-:W-:Y:S02]  /*4f30*/  HFMA2 R65, -RZ, RZ, 0, 0 ;  /* 0x00000000ff417431 */ /* 0x002fe400000001ff */
[----:B------:R-:W-:Y:S01]  /*4f40*/  @!P3 IMAD.WIDE.U32 R56, R57, 0x4, R12 ;  /* 0x000000043938b825 */ /* 0x000fe200078e000c */
[----:B------:R-:W-:Y:S02]  /*4f50*/  @!P1 LOP3.LUT R17, R17, 0xf, RZ, 0xc0, !PT ;  /* 0x0000000f11119812 */ /* 0x000fe400078ec0ff */
[----:B------:R-:W-:Y:S02]  /*4f60*/  @!P1 SHF.R.U32.HI R16, RZ, 0x4, R16 ;  /* 0x00000004ff109819 */ /* 0x000fe40000011610 */
[----:B------:R0:W5:Y:S03]  /*4f70*/  @!P3 LDG.E.CONSTANT R65, desc[UR10][R56.64] ;  /* 0x0000000a3841b981 */ /* 0x000166000c1e9900 */
[----:B------:R-:W-:Y:S01]  /*4f80*/  @!P1 IMAD R16, R16, 0xc4, R17 ;  /* 0x000000c410109824 */ /* 0x000fe200078e0211 */
[----:B------:R-:W-:Y:S01]  /*4f90*/  MOV R17, UR4 ;  /* 0x0000000400117c02 */ /* 0x000fe20008000f00 */
[----:B0-----:R-:W-:Y:S01]  /*4fa0*/  @!P6 VIADD R56, R25, 0x36 ;  /* 0x000000361938e836 */ /* 0x001fe20000000000 */
[----:B------:R-:W-:-:S03]  /*4fb0*/  MOV R57, UR4 ;  /* 0x0000000400397c02 */ /* 0x000fc60008000f00 */
[----:B------:R-:W-:Y:S01]  /*4fc0*/  @!P1 IMAD R17, R17, 0x3100, R16 ;  /* 0x0000310011119824 */ /* 0x000fe200078e0210 */
[----:B------:R-:W-:-:S03]  /*4fd0*/  @!P6 SHF.R.U32.HI R56, RZ, 0x4, R56 ;  /* 0x00000004ff38e819 */ /* 0x000fc60000011638 */
[----:B------:R-:W-:Y:S02]  /*4fe0*/  @!P1 IMAD R17, R26, 0xe, R17 ;  /* 0x0000000e1a119824 */ /* 0x000fe400078e0211 */
[----:B------:R-:W-:-:S03]  /*4ff0*/  @!P6 IMAD R56, R56, 0xc4, R29 ;  /* 0x000000c43838e824 */ /* 0x000fc600078e021d */
[----:B------:R-:W-:Y:S01]  /*5000*/  @!P1 IADD3 R17, PT, PT, R17, -0xf, RZ ;  /* 0xfffffff111119810 */ /* 0x000fe20007ffe0ff */
[----:B------:R-:W-:Y:S01]  /*5010*/  @!P6 IMAD R57, R57, 0x3100, R56 ;  /* 0x000031003939e824 */ /* 0x000fe200078e0238 */
[----:B------:R-:W-:-:S03]  /*5020*/  MOV R58, RZ ;  /* 0x000000ff003a7202 */ /* 0x000fc60000000f00 */
[----:B------:R-:W-:Y:S02]  /*5030*/  @!P6 IMAD R57, R26, 0xe, R57 ;  /* 0x0000000e1a39e824 */ /* 0x000fe400078e0239 */
[----:B------:R-:W-:-:S03]  /*5040*/  @!P1 IMAD.WIDE.U32 R16, R17, 0x4, R12 ;  /* 0x0000000411109825 */ /* 0x000fc600078e000c */
[----:B------:R-:W-:Y:S02]  /*5050*/  @!P6 IADD3 R57, PT, PT, R57, -0xf, RZ ;  /* 0xfffffff13939e810 */ /* 0x000fe40007ffe0ff */
[----:B------:R0:W5:Y:S03]  /*5060*/  @!P1 LDG.E.CONSTANT R58, desc[UR10][R16.64] ;  /* 0x0000000a103a9981 */ /* 0x000166000c1e9900 */
[----:B------:R-:W-:-:S05]  /*5070*/  @!P6 IMAD.WIDE.U32 R56, R57, 0x4, R12 ;  /* 0x000000043938e825 */ /* 0x000fca00078e000c */
[----:B------:R1:W5:Y:S01]  /*5080*/  @!P6 LDG.E.CONSTANT R60, desc[UR10][R56.64] ;  /* 0x0000000a383ce981 */ /* 0x000362000c1e9900 */
[C---:B0-----:R-:W-:Y:S01]  /*5090*/  @!P0 VIADD R16, R25.reuse, 0x37 ;  /* 0x0000003719108836 */ /* 0x041fe20000000000 */
[----:B------:R-:W-:-:S04]  /*50a0*/  @!P0 IADD3 R17, PT, PT, R25, 0x7, RZ ;  /* 0x0000000719118810 */ /* 0x000fc80007ffe0ff */
[----:B------:R-:W-:Y:S02]  /*50b0*/  @!P0 LOP3.LUT R17, R17, 0xf, RZ, 0xc0, !PT ;  /* 0x0000000f11118812 */ /* 0x000fe400078ec0ff */
[----:B------:R-:W-:Y:S01]  /*50c0*/  @!P0 SHF.R.U32.HI R16, RZ, 0x4, R16 ;  /* 0x00000004ff108819 */ /* 0x000fe20000011610 */
[----:B-1----:R-:W-:Y:S01]  /*50d0*/  @!P4 VIADD R56, R25, 0x38 ;  /* 0x000000381938c836 */ /* 0x002fe20000000000 */
[----:B------:R-:W-:-:S03]  /*50e0*/  @!P4 LOP3.LUT R57, R23, 0x8, RZ, 0x3c, !PT ;  /* 0x000000081739c812 */ /* 0x000fc600078e3cff */
[----:B------:R-:W-:Y:S01]  /*50f0*/  @!P0 IMAD R16, R16, 0xc4, R17 ;  /* 0x000000c410108824 */ /* 0x000fe200078e0211 */
[----:B------:R-:W-:Y:S02]  /*5100*/  MOV R17, UR4 ;  /* 0x0000000400117c02 */ /* 0x000fe40008000f00 */
[----:B------:R-:W-:-:S03]  /*5110*/  @!P4 SHF.R.U32.HI R56, RZ, 0x4, R56 ;  /* 0x00000004ff38c819 */ /* 0x000fc60000011638 */
[----:B------:R-:W-:Y:S02]  /*5120*/  @!P0 IMAD R17, R17, 0x3100, R16 ;  /* 0x0000310011118824 */ /* 0x000fe400078e0210 */
[----:B------:R-:W-:Y:S01]  /*5130*/  @!P4 IMAD R56, R56, 0xc4, R57 ;  /* 0x000000c43838c824 */ /* 0x000fe200078e0239 */
[----:B------:R-:W-:Y:S01]  /*5140*/  MOV R57, UR4 ;  /* 0x0000000400397c02 */ /* 0x000fe20008000f00 */
[----:B------:R-:W-:Y:S01]  /*5150*/  @!P0 IMAD R17, R26, 0xe, R17 ;  /* 0x0000000e1a118824 */ /* 0x000fe200078e0211 */
[----:B------:R-:W-:-:S03]  /*5160*/  ISETP.NE.AND P6, PT, R51, RZ, PT ;  /* 0x000000ff3300720c */ /* 0x000fc60003fc5270 */
[----:B------:R-:W-:Y:S01]  /*5170*/  @!P4 IMAD R57, R57, 0x3100, R56 ;  /* 0x000031003939c824 */ /* 0x000fe200078e0238 */
[----:B------:R-:W-:Y:S01]  /*5180*/  @!P0 IADD3 R17, PT, PT, R17, -0xf, RZ ;  /* 0xfffffff111118810 */ /* 0x000fe20007ffe0ff */
[----:B------:R-:W-:Y:S02]  /*5190*/  HFMA2 R51, -RZ, RZ, 0, 0 ;  /* 0x00000000ff337431 */ /* 0x000fe400000001ff */
[----:B------:R-:W-:Y:S02]  /*51a0*/  @!P4 IMAD R57, R26, 0xe, R57 ;  /* 0x0000000e1a39c824 */ /* 0x000fe400078e0239 */
[----:B------:R-:W-:-:S03]  /*51b0*/  @!P0 IMAD.WIDE.U32 R16, R17, 0x4, R12 ;  /* 0x0000000411108825 */ /* 0x000fc600078e000c */
[----:B------:R-:W-:Y:S01]  /*51c0*/  @!P4 IADD3 R56, PT, PT, R57, -0xf, RZ ;  /* 0xfffffff13938c810 */ /* 0x000fe20007ffe0ff */
[----:B------:R0:W-:Y:S04]  /*51d0*/  STS [R24+0xa8], R62 ;  /* 0x0000a83e18007388 */ /* 0x0001e80000000800 */
[----:B------:R1:W5:Y:S01]  /*51e0*/  @!P0 LDG.E.CONSTANT R51, desc[UR10][R16.64] ;  /* 0x0000000a10338981 */ /* 0x000362000c1e9900 */
[C---:B0-----:R-:W-:Y:S02]  /*51f0*/  @!P5 VIADD R62, R25.reuse, 0x9 ;  /* 0x00000009193ed836 */ /* 0x041fe40000000000 */
[----:B-1----:R-:W-:Y:S01]  /*5200*/  @!P4 IMAD.WIDE.U32 R16, R56, 0x4, R12 ;  /* 0x000000043810c825 */ /* 0x002fe200078e000c */
[----:B------:R-:W-:Y:S02]  /*5210*/  @!P5 IADD3 R56, PT, PT, R25, 0x39, RZ ;  /* 0x000000391938d810 */ /* 0x000fe40007ffe0ff */
[----:B------:R-:W-:-:S02]  /*5220*/  @!P5 LOP3.LUT R62, R62, 0xf, RZ, 0xc0, !PT ;  /* 0x0000000f3e3ed812 */ /* 0x000fc400078ec0ff */
[----:B------:R-:W-:-:S05]  /*5230*/  @!P5 SHF.R.U32.HI R56, RZ, 0x4, R56 ;  /* 0x00000004ff38d819 */ /* 0x000fca0000011638 */
[----:B------:R-:W-:Y:S01]  /*5240*/  @!P5 IMAD R56, R56, 0xc4, R62 ;  /* 0x000000c43838d824 */ /* 0x000fe200078e023e */
[----:B------:R-:W-:Y:S02]  /*5250*/  MOV R62, UR4 ;  /* 0x00000004003e7c02 */ /* 0x000fe40008000f00 */
[----:B------:R-:W-:-:S03]  /*5260*/  ISETP.NE.AND P3, PT, R52, RZ, PT ;  /* 0x000000ff3400720c */ /* 0x000fc60003f65270 */
[----:B------:R-:W-:Y:S01]  /*5270*/  @!P5 IMAD R56, R62, 0x3100, R56 ;  /* 0x000031003e38d824 */ /* 0x000fe200078e0238 */
[----:B------:R-:W-:-:S03]  /*5280*/  MOV R57, RZ ;  /* 0x000000ff00397202 */ /* 0x000fc60000000f00 */
[----:B------:R-:W-:-:S03]  /*5290*/  @!P5 IMAD R56, R26, 0xe, R56 ;  /* 0x0000000e1a38d824 */ /* 0x000fc600078e0238 */
[----:B------:R0:W5:Y:S02]  /*52a0*/  @!P4 LDG.E.CONSTANT R57, desc[UR10][R16.64] ;  /* 0x0000000a1039c981 */ /* 0x000164000c1e9900 */
[----:B------:R-:W-:Y:S02]  /*52b0*/  @!P5 IADD3 R56, PT, PT, R56, -0xf, RZ ;  /* 0xfffffff13838d810 */ /* 0x000fe40007ffe0ff */
[----:B------:R-:W-:-:S03]  /*52c0*/  @!P3 IADD3 R62, PT, PT, R25, -0x1, RZ ;  /* 0xffffffff193eb810 */ /* 0x000fc60007ffe0ff */
[----:B0-----:R-:W-:Y:S01]  /*52d0*/  @!P5 IMAD.WIDE.U32 R16, R56, 0x4, R12 ;  /* 0x000000043810d825 */ /* 0x001fe200078e000c */
[----:B------:R-:W-:Y:S02]  /*52e0*/  @!P3 IADD3 R56, PT, PT, R25, 0x1f, RZ ;  /* 0x0000001f1938b810 */ /* 0x000fe40007ffe0ff */
[----:B------:R-:W-:Y:S02]  /*52f0*/  @!P3 LOP3.LUT R62, R62, 0xf, RZ, 0xc0, !PT ;  /* 0x0000000f3e3eb812 */ /* 0x000fe400078ec0ff */
[----:B------:R-:W-:-:S05]  /*5300*/  @!P3 SHF.R.U32.HI R56, RZ, 0x4, R56 ;  /* 0x00000004ff38b819 */ /* 0x000fca0000011638 */
[----:B------:R-:W-:Y:S01]  /*5310*/  @!P3 IMAD R56, R56, 0xc4, R62 ;  /* 0x000000c43838b824 */ /* 0x000fe200078e023e */
[----:B------:R-:W-:Y:S01]  /*5320*/  MOV R62, UR4 ;  /* 0x00000004003e7c02 */ /* 0x000fe20008000f00 */
[----:B------:R0:W-:Y:S04]  /*5330*/  STS [R24+0xb8], R67 ;  /* 0x0000b84318007388 */ /* 0x0001e80000000800 */
[----:B------:R-:W-:-:S04]  /*5340*/  @!P3 IMAD R56, R62, 0x3100, R56 ;  /* 0x000031003e38b824 */ /* 0x000fc800078e0238 */
[----:B------:R-:W-:Y:S02]  /*5350*/  @!P3 IMAD R56, R26, 0xe, R56 ;  /* 0x0000000e1a38b824 */ /* 0x000fe400078e0238 */
[----:B0-----:R-:W-:Y:S02]  /*5360*/  IMAD.MOV.U32 R67, RZ, RZ, RZ ;  /* 0x000000ffff437224 */ /* 0x001fe400078e00ff */
[----:B------:R-:W-:Y:S01]  /*5370*/  @!P3 VIADD R62, R56, 0xfffffff1 ;  /* 0xfffffff1383eb836 */ /* 0x000fe20000000000 */
[----:B------:R0:W-:Y:S04]  /*5380*/  STS [R24+0xac], R64 ;  /* 0x0000ac4018007388 */ /* 0x0001e80000000800 */
[----:B------:R1:W5:Y:S01]  /*5390*/  @!P5 LDG.E.CONSTANT R67, desc[UR10][R16.64] ;  /* 0x0000000a1043d981 */ /* 0x000362000c1e9900 */
[C---:B0-----:R-:W-:Y:S01]  /*53a0*/  @!P3 IADD3 R64, PT, PT, R25.reuse, -0x1, RZ ;  /* 0xffffffff1940b810 */ /* 0x041fe20007ffe0ff */
[----:B-1----:R-:W-:Y:S01]  /*53b0*/  @!P3 IMAD.WIDE.U32 R16, R62, 0x4, R12 ;  /* 0x000000043e10b825 */ /* 0x002fe200078e000c */
[----:B------:R-:W-:-:S02]  /*53c0*/  @!P3 IADD3 R62, PT, PT, R25, 0x2f, RZ ;  /* 0x0000002f193eb810 */ /* 0x000fc40007ffe0ff */
[----:B------:R-:W-:Y:S02]  /*53d0*/  @!P3 LOP3.LUT R64, R64, 0xf, RZ, 0xc0, !PT ;  /* 0x0000000f4040b812 */ /* 0x000fe400078ec0ff */
[----:B------:R-:W-:-:S05]  /*53e0*/  @!P3 SHF.R.U32.HI R62, RZ, 0x4, R62 ;  /* 0x00000004ff3eb819 */ /* 0x000fca000001163e */
[----:B------:R-:W-:Y:S02]  /*53f0*/  @!P3 IMAD R62, R62, 0xc4, R64 ;  /* 0x000000c43e3eb824 */ /* 0x000fe400078e0240 */
[----:B------:R-:W-:Y:S02]  /*5400*/  IMAD.U32 R64, RZ, RZ, UR4 ;  /* 0x00000004ff407e24 */ /* 0x000fe4000f8e00ff */
[----:B------:R-:W-:Y:S02]  /*5410*/  HFMA2 R56, -RZ, RZ, 0, 0 ;  /* 0x00000000ff387431 */ /* 0x000fe400000001ff */
[----:B------:R-:W-:-:S04]  /*5420*/  @!P3 IMAD R62, R64, 0x3100, R62 ;  /* 0x00003100403eb824 */ /* 0x000fc800078e023e */
[----:B------:R-:W-:Y:S01]  /*5430*/  @!P3 IMAD R62, R26, 0xe, R62 ;  /* 0x0000000e1a3eb824 */ /* 0x000fe200078e023e */
[----:B------:R0:W5:Y:S04]  /*5440*/  @!P3 LDG.E.CONSTANT R56, desc[UR10][R16.64] ;  /* 0x0000000a1038b981 */ /* 0x000168000c1e9900 */
[----:B------:R-:W-:Y:S01]  /*5450*/  @!P3 IADD3 R62, PT, PT, R62, -0xf, RZ ;  /* 0xfffffff13e3eb810 */ /* 0x000fe20007ffe0ff */
[----:B---3--:R1:W-:Y:S04]  /*5460*/  STS [R24+0xc4], R61 ;  /* 0x0000c43d18007388 */ /* 0x0083e80000000800 */
[----:B0-----:R-:W-:Y:S01]  /*5470*/  @!P3 IMAD.WIDE.U32 R16, R62, 0x4, R12 ;  /* 0x000000043e10b825 */ /* 0x001fe200078e000c */
[----:B-1----:R-:W-:-:S03]  /*5480*/  MOV R61, RZ ;  /* 0x000000ff003d7202 */ /* 0x002fc60000000f00 */
[----:B------:R-:W-:-:S03]  /*5490*/  IMAD R30, R30, 0xc4, R23 ;  /* 0x000000c41e1e7824 */ /* 0x000fc600078e0217 */
[----:B------:R0:W3:Y:S01]  /*54a0*/  @!P3 LDG.E.CONSTANT R61, desc[UR10][R16.64] ;  /* 0x0000000a103db981 */ /* 0x0000e2000c1e9900 */
[----:B------:R-:W-:Y:S02]  /*54b0*/  ISETP.NE.AND P3, PT, R54, RZ, PT ;  /* 0x000000ff3600720c */ /* 0x000fe40003f65270 */
[----:B------:R-:W-:Y:S02]  /*54c0*/  MOV R54, UR4 ;  /* 0x0000000400367c02 */ /* 0x000fe40008000f00 */
[----:B------:R-:W-:-:S03]  /*54d0*/  PLOP3.LUT P6, PT, P6, PT, UP2, 0xae, 0xea ;  /* 0x0000000000ea781c */ /* 0x000fc600037cf52e */
[----:B------:R-:W-:Y:S01]  /*54e0*/  IMAD R30, R54, 0x3100, R30 ;  /* 0x00003100361e7824 */ /* 0x000fe200078e021e */
[----:B------:R-:W-:Y:S03]  /*54f0*/  STS [R24+0xb4], R68 ;  /* 0x0000b44418007388 */ /* 0x000fe60000000800 */
[----:B------:R-:W-:Y:S01]  /*5500*/  IMAD R30, R26, 0xe, R30 ;  /* 0x0000000e1a1e7824 */ /* 0x000fe200078e021e */
[----:B--2---:R1:W-:Y:S01]  /*5510*/  STS [R24+0xc8], R69 ;  /* 0x0000c84518007388 */ /* 0x0043e20000000800 */
[----:B------:R-:W-:Y:S01]  /*5520*/  IMAD.MOV.U32 R54, RZ, RZ, RZ ;  /* 0x000000ffff367224 */ /* 0x000fe200078e00ff */
[----:B0-----:R-:W-:Y:S01]  /*5530*/  CS2R R16, SRZ ;  /* 0x0000000000107805 */ /* 0x001fe2000001ff00 */
[----:B-1----:R-:W-:-:S05]  /*5540*/  IMAD.WIDE.U32 R68, R30, 0x4, R12 ;  /* 0x000000041e447825 */ /* 0x002fca00078e000c */
[----:B------:R-:W2:Y:S04]  /*5550*/  @!P6 LDG.E.CONSTANT R54, desc[UR10][R68.64+-0x3c] ;  /* 0xffffc40a4436e981 */ /* 0x000ea8000c1e9900 */
[----:B------:R-:W2:Y:S04]  /*5560*/  @!P6 LDG.E.CONSTANT R17, desc[UR10][R68.64+0x2d4] ;  /* 0x0002d40a4411e981 */ /* 0x000ea8000c1e9900 */
[----:B----4-:R0:W-:Y:S04]  /*5570*/  STS [R24+0xcc], R63 ;  /* 0x0000cc3f18007388 */ /* 0x0101e80000000800 */
[----:B------:R-:W4:Y:S01]  /*5580*/  @!P6 LDG.E.CONSTANT R16, desc[UR10][R68.64+0x8f4] ;  /* 0x0008f40a4410e981 */ /* 0x000f22000c1e9900 */
[----:B0-----:R-:W-:-:S06]  /*5590*/  HFMA2 R63, -RZ, RZ, 0, 0 ;  /* 0x00000000ff3f7431 */ /* 0x001fcc00000001ff */
[----:B------:R-:W4:Y:S04]  /*55a0*/  @!P6 LDG.E.CONSTANT R63, desc[UR10][R68.64+0x5e4] ;  /* 0x0005e40a443fe981 */ /* 0x000f28000c1e9900 */
[----:B------:R-:W-:Y:S04]  /*55b0*/  STS [R24+0xb0], R66 ;  /* 0x0000b04218007388 */ /* 0x000fe80000000800 */
[----:B------:R-:W-:Y:S04]  /*55c0*/  STS [R24+0xe8], R15 ;  /* 0x0000e80f18007388 */ /* 0x000fe80000000800 */
[----:B------:R-:W-:Y:S04]  /*55d0*/  STS [R24+0xf0], R31 ;  /* 0x0000f01f18007388 */ /* 0x000fe80000000800 */
[----:B------:R-:W-:Y:S01]  /*55e0*/  STS [R24+0xf4], R59 ;  /* 0x0000f43b18007388 */ /* 0x000fe20000000800 */
[----:B------:R-:W-:Y:S03]  /*55f0*/  BSSY.RECONVERGENT B0, `(.L_x_0) ;  /* 0x00000a6000007945 */ /* 0x000fe60003800200 */
[----:B-----5:R-:W-:Y:S04]  /*5600*/  STS [R24+0xd0], R65 ;  /* 0x0000d04118007388 */ /* 0x020fe80000000800 */
[----:B------:R-:W-:Y:S04]  /*5610*/  STS [R24+0xec], R14 ;  /* 0x0000ec0e18007388 */ /* 0x000fe80000000800 */
[----:B------:R0:W-:Y:S04]  /*5620*/  STS [R24+0xd4], R58 ;  /* 0x0000d43a18007388 */ /* 0x0001e80000000800 */
[----:B------:R1:W-:Y:S01]  /*5630*/  STS [R24+0xd8], R60 ;  /* 0x0000d83c18007388 */ /* 0x0003e20000000800 */
[----:B0-----:R-:W-:-:S02]  /*5640*/  P2R R58, PR, RZ, 0x40 ;  /* 0x00000040ff3a7803 */ /* 0x001fc40000000000 */
[----:B------:R-:W-:-:S04]  /*5650*/  ISETP.GT.U32.AND P6, PT, R2, 0xc, PT ;  /* 0x0000000c0200780c */ /* 0x000fc80003fc4070 */
[----:B------:R-:W-:Y:S01]  /*5660*/  P2R R14, PR, RZ, 0x40 ;  /* 0x00000040ff0e7803 */ /* 0x000fe20000000000 */
[----:B------:R1:W-:Y:S04]  /*5670*/  STS [R24+0xdc], R51 ;  /* 0x0000dc3318007388 */ /* 0x0003e80000000800 */
[----:B------:R1:W-:Y:S04]  /*5680*/  STS [R24+0xe0], R57 ;  /* 0x0000e03918007388 */ /* 0x0003e80000000800 */
[----:B------:R1:W-:Y:S04]  /*5690*/  STS [R24+0xe4], R67 ;  /* 0x0000e44318007388 */ /* 0x0003e80000000800 */
[----:B------:R1:W-:Y:S04]  /*56a0*/  STS [R24+0x7c], R56 ;  /* 0x00007c3818007388 */ /* 0x0003e80000000800 */
[----:B---3--:R1:W-:Y:S04]  /*56b0*/  STS [R24+0xbc], R61 ;  /* 0x0000bc3d18007388 */ /* 0x0083e80000000800 */
[----:B--2---:R1:W-:Y:S04]  /*56c0*/  STS [R24], R54 ;  /* 0x0000003618007388 */ /* 0x0043e80000000800 */
[----:B------:R1:W-:Y:S04]  /*56d0*/  STS [R24+0x40], R17 ;  /* 0x0000401118007388 */ /* 0x0003e80000000800 */
[----:B----4-:R1:W-:Y:S04]  /*56e0*/  STS [R24+0xc0], R16 ;  /* 0x0000c01018007388 */ /* 0x0103e80000000800 */
[----:B------:R1:W-:Y:S01]  /*56f0*/  STS [R24+0x80], R63 ;  /* 0x0000803f18007388 */ /* 0x0003e20000000800 */
[----:B------:R-:W-:Y:S05]  /*5700*/  @P6 BRA `(.L_x_1) ;  /* 0x0000000800506947 */ /* 0x000fea0003800000 */
[----:B-1----:R-:W-:Y:S02]  /*5710*/  P2R R16, PR, RZ, 0x1 ;  /* 0x00000001ff107803 */ /* 0x002fe40000000000 */
[----:B------:R-:W-:Y:S02]  /*5720*/  ISETP.NE.AND P0, PT, R18, RZ, PT ;  /* 0x000000ff1200720c */ /* 0x000fe40003f05270 */
[----:B------:R-:W-:Y:S02]  /*5730*/  P2R R30, PR, RZ, 0x20 ;  /* 0x00000020ff1e7803 */ /* 0x000fe40000000000 */
[----:B------:R-:W-:Y:S02]  /*5740*/  ISETP.NE.AND P5, PT, R52, RZ, PT ;  /* 0x000000ff3400720c */ /* 0x000fe40003fa5270 */
[----:B------:R-:W-:Y:S02]  /*5750*/  MOV R51, RZ ;  /* 0x000000ff00337202 */ /* 0x000fe40000000f00 */
[----:B------:R-:W-:-:S02]  /*5760*/  P2R R18, PR, RZ, 0x40 ;  /* 0x00000040ff127803 */ /* 0x000fc40000000000 */
[----:B------:R-:W-:Y:S02]  /*5770*/  ISETP.NE.AND P6, PT, R58, RZ, PT ;  /* 0x000000ff3a00720c */ /* 0x000fe40003fc5270 */
[----:B------:R-:W-:Y:S02]  /*5780*/  MOV R31, RZ ;  /* 0x000000ff001f7202 */ /* 0x000fe40000000f00 */
[----:B------:R-:W-:-:S04]  /*5790*/  @!P0 IADD3 R14, PT, PT, R25, 0x3e, RZ ;  /* 0x0000003e190e8810 */ /* 0x000fc80007ffe0ff */
[----:B------:R-:W-:Y:S01]  /*57a0*/  @!P0 SHF.R.U32.HI R15, RZ, 0x4, R14 ;  /* 0x00000004ff0f8819 */ /* 0x000fe2000001160e */
[----:B------:R-:W-:-:S04]  /*57b0*/  IMAD.U32 R14, RZ, RZ, UR4 ;  /* 0x00000004ff0e7e24 */ /* 0x000fc8000f8e00ff */
[----:B------:R-:W-:Y:S01]  /*57c0*/  @!P0 IMAD R15, R15, 0xc4, R22 ;  /* 0x000000c40f0f8824 */ /* 0x000fe200078e0216 */
[----:B------:R-:W-:Y:S01]  /*57d0*/  @!P5 IADD3 R17, PT, PT, R25, -0x1, RZ ;  /* 0xffffffff1911d810 */ /* 0x000fe20007ffe0ff */
[----:B------:R-:W2:Y:S01]  /*57e0*/  @!P6 LDG.E.CONSTANT R31, desc[UR10][R68.64+0xc04] ;  /* 0x000c040a441fe981 */ /* 0x000ea2000c1e9900 */
[----:B------:R-:W-:Y:S01]  /*57f0*/  ISETP.NE.AND P6, PT, R21, RZ, PT ;  /* 0x000000ff1500720c */ /* 0x000fe20003fc5270 */
[----:B------:R-:W-:-:S04]  /*5800*/  @!P0 IMAD R15, R14, 0x3100, R15 ;  /* 0x000031000e0f8824 */ /* 0x000fc800078e020f */
[----:B------:R-:W-:-:S05]  /*5810*/  @!P0 IMAD R15, R26, 0xe, R15 ;  /* 0x0000000e1a0f8824 */ /* 0x000fca00078e020f */
[----:B------:R-:W-:-:S05]  /*5820*/  @!P0 IADD3 R15, PT, PT, R15, -0xf, RZ ;  /* 0xfffffff10f0f8810 */ /* 0x000fca0007ffe0ff */
[----:B------:R-:W-:-:S05]  /*5830*/  @!P0 IMAD.WIDE.U32 R14, R15, 0x4, R12 ;  /* 0x000000040f0e8825 */ /* 0x000fca00078e000c */
[----:B------:R0:W3:Y:S01]  /*5840*/  @!P0 LDG.E.CONSTANT R51, desc[UR10][R14.64] ;  /* 0x0000000a0e338981 */ /* 0x0000e2000c1e9900 */
[----:B------:R-:W-:Y:S01]  /*5850*/  ISETP.NE.AND P0, PT, R16, RZ, PT ;  /* 0x000000ff1000720c */ /* 0x000fe20003f05270 */
[----:B------:R-:W-:Y:S01]  /*5860*/  @!P5 VIADD R16, R25, 0x3f ;  /* 0x0000003f1910d836 */ /* 0x000fe20000000000 */
[----:B------:R-:W-:Y:S02]  /*5870*/  @!P5 LOP3.LUT R17, R17, 0xf, RZ, 0xc0, !PT ;  /* 0x0000000f1111d812 */ /* 0x000fe400078ec0ff */
[----:B------:R-:W-:Y:S02]  /*5880*/  MOV R21, UR4 ;  /* 0x0000000400157c02 */ /* 0x000fe40008000f00 */
[----:B------:R-:W-:Y:S02]  /*5890*/  @!P5 SHF.R.U32.HI R16, RZ, 0x4, R16 ;  /* 0x00000004ff10d819 */ /* 0x000fe40000011610 */
[----:B------:R-:W-:-:S03]  /*58a0*/  MOV R57, RZ ;  /* 0x000000ff00397202 */ /* 0x000fc60000000f00 */
[----:B------:R-:W-:-:S04]  /*58b0*/  @!P5 IMAD R16, R16, 0xc4, R17 ;  /* 0x000000c41010d824 */ /* 0x000fc800078e0211 */
[----:B------:R-:W-:-:S04]  /*58c0*/  @!P5 IMAD R17, R21, 0x3100, R16 ;  /* 0x000031001511d824 */ /* 0x000fc800078e0210 */
[----:B------:R-:W-:-:S05]  /*58d0*/  @!P5 IMAD R17, R26, 0xe, R17 ;  /* 0x0000000e1a11d824 */ /* 0x000fca00078e0211 */
[----:B------:R-:W-:Y:S02]  /*58e0*/  @!P5 IADD3 R17, PT, PT, R17, -0xf, RZ ;  /* 0xfffffff11111d810 */ /* 0x000fe40007ffe0ff */
[----:B------:R-:W-:-:S03]  /*58f0*/  @!P3 IADD3 R16, PT, PT, R25, 0x41, RZ ;  /* 0x000000411910b810 */ /* 0x000fc60007ffe0ff */
[----:B0-----:R-:W-:-:S04]  /*5900*/  @!P5 IMAD.WIDE.U32 R14, R17, 0x4, R12 ;  /* 0x00000004110ed825 */ /* 0x001fc800078e000c */
[----:B------:R-:W-:Y:S01]  /*5910*/  @!P3 VIADD R17, R25, 0x1 ;  /* 0x000000011911b836 */ /* 0x000fe20000000000 */
[----:B------:R-:W-:Y:S01]  /*5920*/  @!P3 SHF.R.U32.HI R16, RZ, 0x4, R16 ;  /* 0x00000004ff10b819 */ /* 0x000fe20000011610 */
[----:B------:R0:W4:Y:S01]  /*5930*/  @!P5 LDG.E.CONSTANT R57, desc[UR10][R14.64] ;  /* 0x0000000a0e39d981 */ /* 0x000122000c1e9900 */
[----:B------:R-:W-:Y:S02]  /*5940*/  MOV R59, RZ ;  /* 0x000000ff003b7202 */ /* 0x000fe40000000f00 */
[----:B------:R-:W-:Y:S01]  /*5950*/  @!P3 LOP3.LUT R17, R17, 0xf, RZ, 0xc0, !PT ;  /* 0x0000000f1111b812 */ /* 0x000fe200078ec0ff */
[----:B------:R-:W-:Y:S01]  /*5960*/  IMAD.MOV.U32 R61, RZ, RZ, RZ ;  /* 0x000000ffff3d7224 */ /* 0x000fe200078e00ff */
[----:B------:R-:W-:-:S03]  /*5970*/  ISETP.NE.AND P5, PT, R30, RZ, PT ;  /* 0x000000ff1e00720c */ /* 0x000fc60003fa5270 */
[----:B------:R-:W-:-:S04]  /*5980*/  @!P3 IMAD R16, R16, 0xc4, R17 ;  /* 0x000000c41010b824 */ /* 0x000fc800078e0211 */
[----:B------:R-:W-:-:S04]  /*5990*/  @!P3 IMAD R17, R21, 0x3100, R16 ;  /* 0x000031001511b824 */ /* 0x000fc800078e0210 */
[----:B------:R-:W-:-:S05]  /*59a0*/  @!P3 IMAD R17, R26, 0xe, R17 ;  /* 0x0000000e1a11b824 */ /* 0x000fca00078e0211 */
[----:B------:R-:W-:-:S05]  /*59b0*/  @!P3 IADD3 R17, PT, PT, R17, -0xf, RZ ;  /* 0xfffffff11111b810 */ /* 0x000fca0007ffe0ff */
[----:B0-----:R-:W-:-:S05]  /*59c0*/  @!P3 IMAD.WIDE.U32 R14, R17, 0x4, R12 ;  /* 0x00000004110eb825 */ /* 0x001fca00078e000c */
[----:B------:R0:W5:Y:S01]  /*59d0*/  @!P3 LDG.E.CONSTANT R59, desc[UR10][R14.64] ;  /* 0x0000000a0e3bb981 */ /* 0x000162000c1e9900 */
[----:B------:R-:W-:Y:S01]  /*59e0*/  ISETP.NE.AND P3, PT, R19, RZ, PT ;  /* 0x000000ff1300720c */ /* 0x000fe20003f65270 */
[C---:B------:R-:W-:Y:S01]  /*59f0*/  @!P6 VIADD R16, R25.reuse, 0x42 ;  /* 0x000000421910e836 */ /* 0x040fe20000000000 */
[----:B------:R-:W-:Y:S01]  /*5a00*/  MOV R17, UR4 ;  /* 0x0000000400117c02 */ /* 0x000fe20008000f00 */
[C---:B0-----:R-:W-:Y:S01]  /*5a10*/  @!P2 VIADD R15, R25.reuse, 0x3 ;  /* 0x00000003190fa836 */ /* 0x041fe20000000000 */
[----:B------:R-:W-:Y:S02]  /*5a20*/  @!P2 IADD3 R14, PT, PT, R25, 0x43, RZ ;  /* 0x00000043190ea810 */ /* 0x000fe40007ffe0ff */
[----:B------:R-:W-:Y:S02]  /*5a30*/  MOV R19, UR4 ;  /* 0x0000000400137c02 */ /* 0x000fe40008000f00 */
[----:B------:R-:W-:Y:S02]  /*5a40*/  @!P2 LOP3.LUT R15, R15, 0xf, RZ, 0xc0, !PT ;  /* 0x0000000f0f0fa812 */ /* 0x000fe400078ec0ff */
[----:B------:R-:W-:-:S02]  /*5a50*/  @!P2 SHF.R.U32.HI R14, RZ, 0x4, R14 ;  /* 0x00000004ff0ea819 */ /* 0x000fc4000001160e */
[----:B------:R-:W-:-:S03]  /*5a60*/  @!P6 SHF.R.U32.HI R16, RZ, 0x4, R16 ;  /* 0x00000004ff10e819 */ /* 0x000fc60000011610 */
[----:B------:R-:W-:Y:S02]  /*5a70*/  @!P2 IMAD R14, R14, 0xc4, R15 ;  /* 0x000000c40e0ea824 */ /* 0x000fe400078e020f */
[----:B------:R-:W-:Y:S01]  /*5a80*/  @!P6 IMAD R16, R16, 0xc4, R27 ;  /* 0x000000c41010e824 */ /* 0x000fe200078e021b */
[----:B------:R-:W-:Y:S01]  /*5a90*/  MOV R27, RZ ;  /* 0x000000ff001b7202 */ /* 0x000fe20000000f00 */
[----:B------:R-:W-:Y:S02]  /*5aa0*/  @!P2 IMAD R15, R19, 0x3100, R14 ;  /* 0x00003100130fa824 */ /* 0x000fe400078e020e */
[----:B------:R-:W-:Y:S02]  /*5ab0*/  @!P6 IMAD R17, R17, 0x3100, R16 ;  /* 0x000031001111e824 */ /* 0x000fe400078e0210 */
[C---:B------:R-:W-:Y:S02]  /*5ac0*/  @!P2 IMAD R15, R26.reuse, 0xe, R15 ;  /* 0x0000000e1a0fa824 */ /* 0x040fe400078e020f */
[----:B------:R-:W-:-:S03]  /*5ad0*/  @!P6 IMAD R17, R26, 0xe, R17 ;  /* 0x0000000e1a11e824 */ /* 0x000fc600078e0211 */
[----:B------:R-:W-:Y:S02]  /*5ae0*/  @!P2 IADD3 R15, PT, PT, R15, -0xf, RZ ;  /* 0xfffffff10f0fa810 */ /* 0x000fe40007ffe0ff */
[----:B------:R-:W-:-:S03]  /*5af0*/  @!P6 IADD3 R17, PT, PT, R17, -0xf, RZ ;  /* 0xfffffff11111e810 */ /* 0x000fc60007ffe0ff */
[----:B------:R-:W-:-:S04]  /*5b00*/  @!P2 IMAD.WIDE.U32 R14, R15, 0x4, R12 ;  /* 0x000000040f0ea825 */ /* 0x000fc800078e000c */
[----:B------:R-:W-:Y:S01]  /*5b10*/  @!P6 IMAD.WIDE.U32 R16, R17, 0x4, R12 ;  /* 0x000000041110e825 */ /* 0x000fe200078e000c */
[----:B------:R-:W5:Y:S01]  /*5b20*/  @!P2 LDG.E.CONSTANT R61, desc[UR10][R14.64] ;  /* 0x0000000a0e3da981 */ /* 0x000f62000c1e9900 */
[----:B------:R-:W-:-:S03]  /*5b30*/  ISETP.NE.AND P2, PT, R20, RZ, PT ;  /* 0x000000ff1400720c */ /* 0x000fc60003f45270 */
[----:B------:R0:W5:Y:S01]  /*5b40*/  @!P6 LDG.E.CONSTANT R27, desc[UR10][R16.64] ;  /* 0x0000000a101be981 */ /* 0x000162000c1e9900 */
[----:B------:R-:W-:Y:S02]  /*5b50*/  ISETP.NE.AND P6, PT, R18, RZ, PT ;  /* 0x000000ff1200720c */ /* 0x000fe40003fc5270 */
[C---:B------:R-:W-:Y:S02]  /*5b60*/  @!P1 IADD3 R19, PT, PT, R25.reuse, 0x5, RZ ;  /* 0x0000000519139810 */ /* 0x040fe40007ffe0ff */
[----:B------:R-:W-:-:S05]  /*5b70*/  @!P1 IADD3 R18, PT, PT, R25, 0x45, RZ ;  /* 0x0000004519129810 */ /* 0x000fca0007ffe0ff */
[----:B0-----:R-:W-:Y:S02]  /*5b80*/  @!P2 IADD3 R16, PT, PT, R25, 0x44, RZ ;  /* 0x000000441910a810 */ /* 0x001fe40007ffe0ff */
[----:B------:R-:W-:Y:S02]  /*5b90*/  @!P1 LOP3.LUT R19, R19, 0xf, RZ, 0xc0, !PT ;  /* 0x0000000f13139812 */ /* 0x000fe400078ec0ff */
[----:B------:R-:W-:Y:S02]  /*5ba0*/  @!P2 SHF.R.U32.HI R17, RZ, 0x4, R16 ;  /* 0x00000004ff11a819 */ /* 0x000fe40000011610 */
[----:B------:R-:W-:Y:S01]  /*5bb0*/  @!P1 SHF.R.U32.HI R16, RZ, 0x4, R18 ;  /* 0x00000004ff109819 */ /* 0x000fe20000011612 */
[C---:B------:R-:W-:Y:S01]  /*5bc0*/  @!P3 VIADD R18, R25.reuse, 0x46 ;  /* 0x000000461912b836 */ /* 0x040fe20000000000 */
[C---:B------:R-:W-:Y:S02]  /*5bd0*/  @!P4 IADD3 R15, PT, PT, R25.reuse, 0x48, RZ ;  /* 0x00000048190fc810 */ /* 0x040fe40007ffe0ff */
[C---:B------:R-:W-:Y:S01]  /*5be0*/  @!P0 IADD3 R20, PT, PT, R25.reuse, 0x7, RZ ;  /* 0x0000000719148810 */ /* 0x040fe20007ffe0ff */
[----:B------:R-:W-:Y:S01]  /*5bf0*/  @!P1 IMAD R16, R16, 0xc4, R19 ;  /* 0x000000c410109824 */ /* 0x000fe200078e0213 */
[C---:B------:R-:W-:Y:S01]  /*5c00*/  @!P0 IADD3 R14, PT, PT, R25.reuse, 0x47, RZ ;  /* 0x00000047190e8810 */ /* 0x040fe20007ffe0ff */
[C---:B------:R-:W-:Y:S01]  /*5c10*/  @!P5 VIADD R19, R25.reuse, 0x49 ;  /* 0x000000491913d836 */ /* 0x040fe20000000000 */
[----:B------:R-:W-:Y:S01]  /*5c20*/  @!P5 IADD3 R25, PT, PT, R25, 0x9, RZ ;  /* 0x000000091919d810 */ /* 0x000fe20007ffe0ff */
[----:B------:R-:W-:Y:S01]  /*5c30*/  @!P2 IMAD R17, R17, 0xc4, R28 ;  /* 0x000000c41111a824 */ /* 0x000fe200078e021c */
[----:B------:R-:W-:-:S02]  /*5c40*/  @!P4 LOP3.LUT R22, R23, 0x8, RZ, 0x3c, !PT ;  /* 0x000000081716c812 */ /* 0x000fc400078e3cff */
[----:B------:R-:W-:Y:S02]  /*5c50*/  @!P4 SHF.R.U32.HI R15, RZ, 0x4, R15 ;  /* 0x00000004ff0fc819 */ /* 0x000fe4000001160f */
[----:B------:R-:W-:Y:S02]  /*5c60*/  @!P0 LOP3.LUT R21, R20, 0xf, RZ, 0xc0, !PT ;  /* 0x0000000f14158812 */ /* 0x000fe400078ec0ff */
[----:B------:R-:W-:Y:S02]  /*5c70*/  @!P0 SHF.R.U32.HI R14, RZ, 0x4, R14 ;  /* 0x00000004ff0e8819 */ /* 0x000fe4000001160e */
[----:B------:R-:W-:Y:S02]  /*5c80*/  @!P5 SHF.R.U32.HI R19, RZ, 0x4, R19 ;  /* 0x00000004ff13d819 */ /* 0x000fe40000011613 */
[----:B------:R-:W-:Y:S02]  /*5c90*/  @!P5 LOP3.LUT R28, R25, 0xf, RZ, 0xc0, !PT ;  /* 0x0000000f191cd812 */ /* 0x000fe400078ec0ff */
[----:B------:R-:W-:Y:S01]  /*5ca0*/  @!P3 SHF.R.U32.HI R18, RZ, 0x4, R18 ;  /* 0x00000004ff12b819 */ /* 0x000fe20000011612 */
[----:B------:R-:W-:Y:S01]  /*5cb0*/  @!P4 IMAD R20, R15, 0xc4, R22 ;  /* 0x000000c40f14c824 */ /* 0x000fe200078e0216 */
[----:B------:R-:W-:Y:S01]  /*5cc0*/  MOV R30, UR4 ;  /* 0x00000004001e7c02 */ /* 0x000fe20008000f00 */
[----:B------:R-:W-:Y:S01]  /*5cd0*/  @!P0 IMAD R14, R14, 0xc4, R21 ;  /* 0x000000c40e0e8824 */ /* 0x000fe200078e0215 */
[----:B------:R-:W-:Y:S01]  /*5ce0*/  MOV R15, UR4 ;  /* 0x00000004000f7c02 */ /* 0x000fe20008000f00 */
[----:B------:R-:W-:Y:S01]  /*5cf0*/  @!P5 IMAD R22, R19, 0xc4, R28 ;  /* 0x000000c41316d824 */ /* 0x000fe200078e021c */
[----:B------:R-:W-:Y:S01]  /*5d00*/  MOV R21, UR4 ;  /* 0x0000000400157c02 */ /* 0x000fe20008000f00 */
[----:B------:R-:W-:Y:S01]  /*5d10*/  @!P3 IMAD R18, R18, 0xc4, R29 ;  /* 0x000000c41212b824 */ /* 0x000fe200078e021d */
[----:B------:R-:W-:Y:S01]  /*5d20*/  MOV R23, UR4 ;  /* 0x0000000400177c02 */ /* 0x000fe20008000f00 */
[----:B------:R-:W-:Y:S01]  /*5d30*/  IMAD.U32 R19, RZ, RZ, UR4 ;  /* 0x00000004ff137e24 */ /* 0x000fe2000f8e00ff */
[----:B------:R-:W-:Y:S01]  /*5d40*/  MOV R25, UR4 ;  /* 0x0000000400197c02 */ /* 0x000fe20008000f00 */
[----:B------:R-:W-:-:S02]  /*5d50*/  @!P2 IMAD R17, R30, 0x3100, R17 ;  /* 0x000031001e11a824 */ /* 0x000fc400078e0211 */
[----:B------:R-:W-:Y:S02]  /*5d60*/  @!P1 IMAD R15, R15, 0x3100, R16 ;  /* 0x000031000f0f9824 */ /* 0x000fe400078e0210 */
[----:B------:R-:W-:Y:S02]  /*5d70*/  @!P3 IMAD R19, R19, 0x3100, R18 ;  /* 0x000031001313b824 */ /* 0x000fe400078e0212 */
[----:B------:R-:W-:Y:S02]  /*5d80*/  @!P0 IMAD R21, R21, 0x3100, R14 ;  /* 0x0000310015158824 */ /* 0x000fe400078e020e */
[----:B------:R-:W-:Y:S02]  /*5d90*/  @!P4 IMAD R23, R23, 0x3100, R20 ;  /* 0x000031001717c824 */ /* 0x000fe400078e0214 */
[----:B------:R-:W-:Y:S02]  /*5da0*/  @!P5 IMAD R25, R25, 0x3100, R22 ;  /* 0x000031001919d824 */ /* 0x000fe400078e0216 */
[----:B------:R-:W-:-:S02]  /*5db0*/  @!P2 IMAD R17, R26, 0xe, R17 ;  /* 0x0000000e1a11a824 */ /* 0x000fc400078e0211 */
[C---:B------:R-:W-:Y:S02]  /*5dc0*/  @!P1 IMAD R15, R26.reuse, 0xe, R15 ;  /* 0x0000000e1a0f9824 */ /* 0x040fe400078e020f */
[C---:B------:R-:W-:Y:S02]  /*5dd0*/  @!P3 IMAD R19, R26.reuse, 0xe, R19 ;  /* 0x0000000e1a13b824 */ /* 0x040fe400078e0213 */
[C---:B------:R-:W-:Y:S02]  /*5de0*/  @!P0 IMAD R21, R26.reuse, 0xe, R21 ;  /* 0x0000000e1a158824 */ /* 0x040fe400078e0215 */
[C---:B------:R-:W-:Y:S02]  /*5df0*/  @!P4 IMAD R23, R26.reuse, 0xe, R23 ;  /* 0x0000000e1a17c824 */ /* 0x040fe400078e0217 */
[----:B------:R-:W-:Y:S01]  /*5e00*/  @!P5 IMAD R26, R26, 0xe, R25 ;  /* 0x0000000e1a1ad824 */ /* 0x000fe200078e0219 */
[----:B------:R-:W-:Y:S02]  /*5e10*/  @!P2 IADD3 R17, PT, PT, R17, -0xf, RZ ;  /* 0xfffffff11111a810 */ /* 0x000fe40007ffe0ff */
[----:B------:R-:W-:Y:S01]  /*5e20*/  @!P1 IADD3 R15, PT, PT, R15, -0xf, RZ ;  /* 0xfffffff10f0f9810 */ /* 0x000fe20007ffe0ff */
[----:B------:R-:W-:Y:S01]  /*5e30*/  @!P3 VIADD R19, R19, 0xfffffff1 ;  /* 0xfffffff11313b836 */ /* 0x000fe20000000000 */
[----:B------:R-:W-:-:S02]  /*5e40*/  @!P0 IADD3 R63, PT, PT, R21, -0xf, RZ ;  /* 0xfffffff1153f8810 */ /* 0x000fc40007ffe0ff */
[----:B------:R-:W-:Y:S02]  /*5e50*/  @!P4 IADD3 R65, PT, PT, R23, -0xf, RZ ;  /* 0xfffffff11741c810 */ /* 0x000fe40007ffe0ff */
[----:B------:R-:W-:Y:S01]  /*5e60*/  @!P5 IADD3 R67, PT, PT, R26, -0xf, RZ ;  /* 0xfffffff11a43d810 */ /* 0x000fe20007ffe0ff */
[----:B------:R-:W-:Y:S01]  /*5e70*/  @!P2 IMAD.WIDE.U32 R22, R17, 0x4, R12 ;  /* 0x000000041116a825 */ /* 0x000fe200078e000c */
[----:B------:R-:W-:-:S03]  /*5e80*/  MOV R29, RZ ;  /* 0x000000ff001d7202 */ /* 0x000fc60000000f00 */
[----:B------:R-:W-:Y:S01]  /*5e90*/  @!P1 IMAD.WIDE.U32 R20, R15, 0x4, R12 ;  /* 0x000000040f149825 */ /* 0x000fe200078e000c */
[----:B------:R-:W-:-:S03]  /*5ea0*/  MOV R69, RZ ;  /* 0x000000ff00457202 */ /* 0x000fc60000000f00 */
[--C-:B------:R-:W-:Y:S01]  /*5eb0*/  @!P3 IMAD.WIDE.U32 R18, R19, 0x4, R12.reuse ;  /* 0x000000041312b825 */ /* 0x100fe200078e000c */
[----:B------:R-:W5:Y:S03]  /*5ec0*/  @!P1 LDG.E.CONSTANT R29, desc[UR10][R20.64] ;  /* 0x0000000a141d9981 */ /* 0x000f66000c1e9900 */
[----:B------:R-:W-:-:S04]  /*5ed0*/  @!P0 IMAD.WIDE.U32 R16, R63, 0x4, R12 ;  /* 0x000000043f108825 */ /* 0x000fc800078e000c */
[----:B------:R-:W-:Y:S01]  /*5ee0*/  @!P4 IMAD.WIDE.U32 R14, R65, 0x4, R12 ;  /* 0x00000004410ec825 */ /* 0x000fe200078e000c */
[----:B------:R-:W-:-:S03]  /*5ef0*/  MOV R65, RZ ;  /* 0x000000ff00417202 */ /* 0x000fc60000000f00 */
[----:B------:R-:W-:Y:S01]  /*5f00*/  @!P5 IMAD.WIDE.U32 R12, R67, 0x4, R12 ;  /* 0x00000004430cd825 */ /* 0x000fe200078e000c */
[----:B------:R-:W-:Y:S02]  /*5f10*/  MOV R67, RZ ;  /* 0x000000ff00437202 */ /* 0x000fe40000000f00 */
[----:B------:R-:W5:Y:S01]  /*5f20*/  @!P0 LDG.E.CONSTANT R65, desc[UR10][R16.64] ;  /* 0x0000000a10418981 */ /* 0x000f62000c1e9900 */
[----:B------:R-:W-:Y:S02]  /*5f30*/  IMAD.MOV.U32 R25, RZ, RZ, RZ ;  /* 0x000000ffff197224 */ /* 0x000fe400078e00ff */
[----:B------:R-:W-:Y:S01]  /*5f40*/  IMAD.MOV.U32 R63, RZ, RZ, RZ ;  /* 0x000000ffff3f7224 */ /* 0x000fe200078e00ff */
[----:B------:R-:W5:Y:S04]  /*5f50*/  @!P4 LDG.E.CONSTANT R67, desc[UR10][R14.64] ;  /* 0x0000000a0e43c981 */ /* 0x000f68000c1e9900 */
[----:B------:R-:W5:Y:S04]  /*5f60*/  @!P2 LDG.E.CONSTANT R25, desc[UR10][R22.64] ;  /* 0x0000000a1619a981 */ /* 0x000f68000c1e9900 */
[----:B------:R-:W5:Y:S04]  /*5f70*/  @!P3 LDG.E.CONSTANT R63, desc[UR10][R18.64] ;  /* 0x0000000a123fb981 */ /* 0x000f68000c1e9900 */
[----:B------:R-:W5:Y:S04]  /*5f80*/  @!P5 LDG.E.CONSTANT R69, desc[UR10][R12.64] ;  /* 0x0000000a0c45d981 */ /* 0x000f68000c1e9900 */
[----:B--2---:R0:W-:Y:S04]  /*5f90*/  STS [R24+0x100], R31 ;  /* 0x0001001f18007388 */ /* 0x0041e80000000800 */
[----:B---3--:R0:W-:Y:S04]  /*5fa0*/  STS [R24+0xf8], R51 ;  /* 0x0000f83318007388 */ /* 0x0081e80000000800 */
[----:B----4-:R0:W-:Y:S04]  /*5fb0*/  STS [R24+0xfc], R57 ;  /* 0x0000fc3918007388 */ /* 0x0101e80000000800 */
[----:B-----5:R0:W-:Y:S04]  /*5fc0*/  STS [R24+0x104], R59 ;  /* 0x0001043b18007388 */ /* 0x0201e80000000800 */
[----:B------:R0:W-:Y:S04]  /*5fd0*/  STS [R24+0x10c], R61 ;  /* 0x00010c3d18007388 */ /* 0x0001e80000000800 */
[----:B------:R0:W-:Y:S04]  /*5fe0*/  STS [R24+0x108], R27 ;  /* 0x0001081b18007388 */ /* 0x0001e80000000800 */
[----:B------:R0:W-:Y:S04]  /*5ff0*/  STS [R24+0x114], R29 ;  /* 0x0001141d18007388 */ /* 0x0001e80000000800 */
[----:B------:R0:W-:Y:S04]  /*6000*/  STS [R24+0x11c], R65 ;  /* 0x00011c4118007388 */ /* 0x0001e80000000800 */
[----:B------:R0:W-:Y:S04]  /*6010*/  STS [R24+0x120], R67 ;  /* 0x0001204318007388 */ /* 0x0001e80000000800 */
[----:B------:R0:W-:Y:S04]  /*6020*/  STS [R24+0x110], R25 ;  /* 0x0001101918007388 */ /* 0x0001e80000000800 */
[----:B------:R0:W-:Y:S04]  /*6030*/  STS [R24+0x118], R63 ;  /* 0x0001183f18007388 */ /* 0x0001e80000000800 */
[----:B------:R0:W-:Y:S02]  /*6040*/  STS [R24+0x124], R69 ;  /* 0x0001244518007388 */ /* 0x0001e40000000800 */
.L_x_1:
[----:B------:R-:W-:Y:S05]  /*6050*/  BSYNC.RECONVERGENT B0 ;  /* 0x0000000000007941 */ /* 0x000fea0003800200 */
.L_x_0:
[----:B01----:R-:W0:Y:S01]  /*6060*/  LDC.64 R56, c[0x0][0x388] ;  /* 0x0000e200ff387b82 */ /* 0x003e220000000a00 */
[----:B------:R-:W-:Y:S01]  /*6070*/  MOV R12, UR4 ;  /* 0x00000004000c7c02 */ /* 0x000fe20008000f00 */
[----:B------:R-:W-:Y:S01]  /*6080*/  IMAD.U32 R23, RZ, RZ, UR4 ;  /* 0x00000004ff177e24 */ /* 0x000fe2000f8e00ff */
[----:B------:R-:W-:Y:S01]  /*6090*/  MOV R67, UR4 ;  /* 0x0000000400437c02 */ /* 0x000fe20008000f00 */
[----:B------:R-:W-:Y:S01]  /*60a0*/  IMAD.U32 R22, RZ, RZ, UR5 ;  /* 0x00000005ff167e24 */ /* 0x000fe2000f8e00ff */
[----:B------:R-:W-:Y:S01]  /*60b0*/  MOV R14, UR5 ;  /* 0x00000005000e7c02 */ /* 0x000fe20008000f00 */
[----:B------:R-:W-:Y:S01]  /*60c0*/  IMAD R23, R23, 0x240, R48 ;  /* 0x0000024017177824 */ /* 0x000fe200078e0230 */
[----:B------:R-:W-:Y:S01]  /*60d0*/  MOV R16, UR5 ;  /* 0x0000000500107c02 */ /* 0x000fe20008000f00 */
[C---:B------:R-:W-:Y:S01]  /*60e0*/  IMAD R13, R12.reuse, 0x240, R47 ;  /* 0x000002400c0d7824 */ /* 0x040fe200078e022f */
[----:B------:R-:W-:Y:S01]  /*60f0*/  MOV R28, UR4 ;  /* 0x00000004001c7c02 */ /* 0x000fe20008000f00 */
[----:B------:R-:W-:Y:S01]  /*6100*/  IMAD R25, R12, 0x240, R9 ;  /* 0x000002400c197824 */ /* 0x000fe200078e0209 */
[----:B------:R-:W-:Y:S01]  /*6110*/  MOV R15, UR4 ;  /* 0x00000004000f7c02 */ /* 0x000fe20008000f00 */
[----:B------:R-:W-:Y:S01]  /*6120*/  IMAD.U32 R12, RZ, RZ, UR5 ;  /* 0x00000005ff0c7e24 */ /* 0x000fe2000f8e00ff */
[----:B------:R-:W-:Y:S01]  /*6130*/  MOV R27, UR5 ;  /* 0x00000005001b7c02 */ /* 0x000fe20008000f00 */
[----:B------:R-:W-:Y:S01]  /*6140*/  IMAD R67, R67, 0x240, R44 ;  /* 0x0000024043437824 */ /* 0x000fe200078e022c */
        /* <DEDUP_REMOVED lines=9> */
[----:B------:R-:W-:-:S02]  /*61e0*/  UIMAD UR7, UR4, 0xc0, UR5 ;  /* 0x000000c0040778a4 */ /* 0x000fc4000f8e0205 */
        /* <DEDUP_REMOVED lines=9> */
[C---:B------:R-:W-:Y:S01]  /*6280*/  IMAD R27, R12.reuse, 0x240, R41 ;  /* 0x000002400c1b7824 */ /* 0x040fe200078e0229 */
[----:B------:R-:W-:Y:S01]  /*6290*/  MOV R16, UR5 ;  /* 0x0000000500107c02 */ /* 0x000fe20008000f00 */
[C---:B------:R-:W-:Y:S01]  /*62a0*/  IMAD R65, R12.reuse, 0x240, R39 ;  /* 0x000002400c417824 */ /* 0x040fe200078e0227 */
[----:B------:R-:W-:Y:S01]  /*62b0*/  MOV R52, UR4 ;  /* 0x0000000400347c02 */ /* 0x000fe20008000f00 */
[----:B------:R-:W-:Y:S01]  /*62c0*/  IMAD R59, R12, 0x240, R37 ;  /* 0x000002400c3b7824 */ /* 0x000fe200078e0225 */
[----:B------:R-:W-:Y:S01]  /*62d0*/  UIMAD UR7, UR7, 0x3, URZ ;  /* 0x00000003070778a4 */ /* 0x000fe2000f8e02ff */
[----:B0-----:R-:W-:Y:S01]  /*62e0*/  IMAD.WIDE.U32 R12, R13, 0x4, R56 ;  /* 0x000000040d0c7825 */ /* 0x001fe200078e0038 */
[----:B------:R-:W-:-:S02]  /*62f0*/  MOV R29, UR5 ;  /* 0x00000005001d7c02 */ /* 0x000fc40008000f00 */
[----:B------:R-:W-:Y:S01]  /*6300*/  MOV R31, UR5 ;  /* 0x00000005001f7c02 */ /* 0x000fe20008000f00 */
[----:B------:R-:W-:Y:S01]  /*6310*/  IMAD.U32 R18, RZ, RZ, UR5 ;  /* 0x00000005ff127e24 */ /* 0x000fe2000f8e00ff */
[----:B------:R0:W2:Y:S01]  /*6320*/  LDG.E.CONSTANT R30, desc[UR10][R12.64] ;  /* 0x0000000a0c1e7981 */ /* 0x0000a2000c1e9900 */
[----:B------:R-:W-:Y:S02]  /*6330*/  IMAD.U32 R14, RZ, RZ, UR5 ;  /* 0x00000005ff0e7e24 */ /* 0x000fe4000f8e00ff */
[----:B------:R-:W-:Y:S02]  /*6340*/  IMAD R63, R63, 0x240, R10 ;  /* 0x000002403f3f7824 */ /* 0x000fe400078e020a */
[----:B------:R-:W-:Y:S02]  /*6350*/  IMAD.U32 R58, RZ, RZ, UR4 ;  /* 0x00000004ff3a7e24 */ /* 0x000fe4000f8e00ff */
[----:B------:R-:W-:Y:S02]  /*6360*/  IMAD R61, R61, 0x240, R38 ;  /* 0x000002403d3d7824 */ /* 0x000fe400078e0226 */
[----:B------:R-:W-:-:S02]  /*6370*/  IMAD R51, R51, 0x240, R4 ;  /* 0x0000024033337824 */ /* 0x000fc400078e0204 */
[----:B------:R-:W-:Y:S02]  /*6380*/  IMAD R69, R69, 0x240, R36 ;  /* 0x0000024045457824 */ /* 0x000fe400078e0224 */
[----:B------:R-:W-:Y:S02]  /*6390*/  IMAD R15, R20, 0x3, R15 ;  /* 0x00000003140f7824 */ /* 0x000fe400078e020f */
[----:B------:R-:W-:Y:S02]  /*63a0*/  IMAD R17, R22, 0x3, R17 ;  /* 0x0000000316117824 */ /* 0x000fe400078e0211 */
[----:B------:R-:W-:Y:S02]  /*63b0*/  IMAD R19, R24, 0x3, R19 ;  /* 0x0000000318137824 */ /* 0x000fe400078e0213 */
[C---:B------:R-:W-:Y:S02]  /*63c0*/  IMAD R26, R21.reuse, 0x240, R42 ;  /* 0x00000240151a7824 */ /* 0x040fe400078e022a */
[----:B------:R-:W-:-:S02]  /*63d0*/  IMAD R54, R21, 0x240, R40 ;  /* 0x0000024015367824 */ /* 0x000fc400078e0228 */
[----:B------:R-:W-:Y:S02]  /*63e0*/  IMAD R25, R18, 0x3, R25 ;  /* 0x0000000312197824 */ /* 0x000fe400078e0219 */
[----:B------:R-:W-:Y:S02]  /*63f0*/  IMAD R63, R14, 0x3, R63 ;  /* 0x000000030e3f7824 */ /* 0x000fe400078e023f */
[----:B------:R-:W-:Y:S02]  /*6400*/  IMAD R58, R58, 0x240, R3 ;  /* 0x000002403a3a7824 */ /* 0x000fe400078e0203 */
[C---:B------:R-:W-:Y:S02]  /*6410*/  IMAD R27, R14.reuse, 0x3, R27 ;  /* 0x000000030e1b7824 */ /* 0x040fe400078e021b */
[----:B------:R-:W-:Y:S02]  /*6420*/  IMAD.U32 R21, RZ, RZ, UR5 ;  /* 0x00000005ff157e24 */ /* 0x000fe4000f8e00ff */
[----:B------:R-:W-:-:S02]  /*6430*/  IMAD R65, R14, 0x3, R65 ;  /* 0x000000030e417824 */ /* 0x000fc400078e0241 */
[C---:B------:R-:W-:Y:S02]  /*6440*/  IMAD R61, R14.reuse, 0x3, R61 ;  /* 0x000000030e3d7824 */ /* 0x040fe400078e023d */
[----:B------:R-:W-:Y:S02]  /*6450*/  IMAD R59, R14, 0x3, R59 ;  /* 0x000000030e3b7824 */ /* 0x000fe400078e023b */
[----:B------:R-:W-:Y:S02]  /*6460*/  IMAD R51, R16, 0x3, R51 ;  /* 0x0000000310337824 */ /* 0x000fe400078e0233 */
[----:B------:R-:W-:-:S04]  /*6470*/  IMAD.WIDE.U32 R22, R23, 0x4, R56 ;  /* 0x0000000417167825 */ /* 0x000fc800078e0038 */
[----:B------:R-:W-:Y:S02]  /*6480*/  IMAD R69, R14, 0x3, R69 ;  /* 0x000000030e457824 */ /* 0x000fe400078e0245 */
[----:B------:R-:W-:Y:S02]  /*6490*/  IMAD R52, R52, 0x240, R11 ;  /* 0x0000024034347824 */ /* 0x000fe400078e020b */
[----:B------:R-:W-:-:S04]  /*64a0*/  IMAD.WIDE.U32 R14, R15, 0x4, R56 ;  /* 0x000000040f0e7825 */ /* 0x000fc800078e0038 */
[--C-:B------:R-:W-:Y:S01]  /*64b0*/  IMAD.WIDE.U32 R16, R17, 0x4, R56.reuse ;  /* 0x0000000411107825 */ /* 0x100fe200078e0038 */
[----:B------:R1:W3:Y:S03]  /*64c0*/  LDG.E.CONSTANT R20, desc[UR10][R14.64] ;  /* 0x0000000a0e147981 */ /* 0x0002e6000c1e9900 */
[----:B------:R-:W-:-:S04]  /*64d0*/  IMAD.WIDE.U32 R18, R19, 0x4, R56 ;  /* 0x0000000413127825 */ /* 0x000fc800078e0038 */
[----:B0-----:R-:W-:Y:S01]  /*64e0*/  IMAD.WIDE.U32 R12, R28, 0x4, R56 ;  /* 0x000000041c0c7825 */ /* 0x001fe200078e0038 */
[----:B------:R-:W-:-:S03]  /*64f0*/  IADD3 R28, PT, PT, R50, UR7, R49 ;  /* 0x00000007321c7c10 */ /* 0x000fc6000fffe031 */
[C---:B------:R-:W-:Y:S02]  /*6500*/  IMAD R26, R29.reuse, 0x3, R26 ;  /* 0x000000031d1a7824 */ /* 0x040fe400078e021a */
[----:B------:R-:W-:Y:S02]  /*6510*/  IMAD R58, R29, 0x3, R58 ;  /* 0x000000031d3a7824 */ /* 0x000fe400078e023a */
[----:B------:R-:W-:Y:S01]  /*6520*/  IMAD R52, R21, 0x3, R52 ;  /* 0x0000000315347824 */ /* 0x000fe200078e0234 */
[----:B------:R-:W2:Y:S01]  /*6530*/  LDG.E.CONSTANT R29, desc[UR10][R22.64] ;  /* 0x0000000a161d7981 */ /* 0x000ea2000c1e9900 */
[----:B------:R-:W-:-:S03]  /*6540*/  IMAD.WIDE.U32 R24, R25, 0x4, R56 ;  /* 0x0000000419187825 */ /* 0x000fc600078e0038 */
[----:B------:R0:W3:Y:S01]  /*6550*/  LDG.E.CONSTANT R21, desc[UR10][R16.64] ;  /* 0x0000000a10157981 */ /* 0x0000e2000c1e9900 */
[----:B------:R-:W-:-:S04]  /*6560*/  IMAD.WIDE.U32 R66, R67, 0x4, R56 ;  /* 0x0000000443427825 */ /* 0x000fc800078e0038 */
[--C-:B------:R-:W-:Y:S01]  /*6570*/  IMAD.WIDE.U32 R62, R63, 0x4, R56.reuse ;  /* 0x000000043f3e7825 */ /* 0x100fe200078e0038 */
[----:B------:R4:W3:Y:S03]  /*6580*/  LDG.E.CONSTANT R22, desc[UR10][R18.64] ;  /* 0x0000000a12167981 */ /* 0x0008e6000c1e9900 */
[--C-:B-1----:R-:W-:Y:S01]  /*6590*/  IMAD.WIDE.U32 R14, R26, 0x4, R56.reuse ;  /* 0x000000041a0e7825 */ /* 0x102fe200078e0038 */
[----:B------:R1:W3:Y:S03]  /*65a0*/  LDG.E.CONSTANT R23, desc[UR10][R66.64] ;  /* 0x0000000a42177981 */ /* 0x0002e6000c1e9900 */
[--C-:B0-----:R-:W-:Y:S01]  /*65b0*/  IMAD.WIDE.U32 R16, R27, 0x4, R56.reuse ;  /* 0x000000041b107825 */ /* 0x101fe200078e0038 */
[----:B------:R-:W2:Y:S03]  /*65c0*/  LDG.E.CONSTANT R26, desc[UR10][R14.64] ;  /* 0x0000000a0e1a7981 */ /* 0x000ea6000c1e9900 */
[----:B----4-:R-:W-:Y:S01]  /*65d0*/  IMAD.WIDE.U32 R18, R28, 0x4, R56 ;  /* 0x000000041c127825 */ /* 0x010fe200078e0038 */
[----:B------:R-:W4:Y:S03]  /*65e0*/  LDG.E.CONSTANT R27, desc[UR10][R16.64] ;  /* 0x0000000a101b7981 */ /* 0x000f26000c1e9900 */
[----:B------:R-:W-:Y:S01]  /*65f0*/  IMAD R54, R31, 0x3, R54 ;  /* 0x000000031f367824 */ /* 0x000fe200078e0236 */
[----:B------:R0:W2:Y:S04]  /*6600*/  LDG.E.CONSTANT R28, desc[UR10][R18.64] ;  /* 0x0000000a121c7981 */ /* 0x0000a8000c1e9900 */
[----:B------:R-:W2:Y:S04]  /*6610*/  LDG.E.CONSTANT R31, desc[UR10][R24.64] ;  /* 0x0000000a181f7981 */ /* 0x000ea8000c1e9900 */
[----:B------:R-:W4:Y:S04]  /*6620*/  LDG.E.CONSTANT R24, desc[UR10][R12.64] ;  /* 0x0000000a0c187981 */ /* 0x000f28000c1e9900 */
[----:B------:R0:W4:Y:S01]  /*6630*/  LDG.E.CONSTANT R25, desc[UR10][R62.64] ;  /* 0x0000000a3e197981 */ /* 0x000122000c1e9900 */
[----:B-1----:R-:W-:-:S04]  /*6640*/  IMAD.WIDE.U32 R66, R58, 0x4, R56 ;  /* 0x000000043a427825 */ /* 0x002fc800078e0038 */
[--C-:B------:R-:W-:Y:S01]  /*6650*/  IMAD.WIDE.U32 R58, R59, 0x4, R56.reuse ;  /* 0x000000043b3a7825 */ /* 0x100fe200078e0038 */
[----:B------:R-:W5:Y:S03]  /*6660*/  LDG.E.CONSTANT R12, desc[UR10][R66.64] ;  /* 0x0000000a420c7981 */ /* 0x000f66000c1e9900 */
[--C-:B0-----:R-:W-:Y:S01]  /*6670*/  IMAD.WIDE.U32 R18, R54, 0x4, R56.reuse ;  /* 0x0000000436127825 */ /* 0x101fe200078e0038 */
[----:B------:R0:W5:Y:S03]  /*6680*/  LDG.E.CONSTANT R17, desc[UR10][R58.64] ;  /* 0x0000000a3a117981 */ /* 0x000166000c1e9900 */
[--C-:B------:R-:W-:Y:S01]  /*6690*/  IMAD.WIDE.U32 R64, R65, 0x4, R56.reuse ;  /* 0x0000000441407825 */ /* 0x100fe200078e0038 */
[----:B------:R1:W5:Y:S03]  /*66a0*/  LDG.E.CONSTANT R13, desc[UR10][R18.64] ;  /* 0x0000000a120d7981 */ /* 0x000366000c1e9900 */
[--C-:B------:R-:W-:Y:S01]  /*66b0*/  IMAD.WIDE.U32 R62, R52, 0x4, R56.reuse ;  /* 0x00000004343e7825 */ /* 0x100fe200078e0038 */
[----:B------:R1:W5:Y:S03]  /*66c0*/  LDG.E.CONSTANT R14, desc[UR10][R64.64] ;  /* 0x0000000a400e7981 */ /* 0x000366000c1e9900 */
[--C-:B------:R-:W-:Y:S01]  /*66d0*/  IMAD.WIDE.U32 R60, R61, 0x4, R56.reuse ;  /* 0x000000043d3c7825 */ /* 0x100fe200078e0038 */
[----:B------:R1:W5:Y:S03]  /*66e0*/  LDG.E.CONSTANT R15, desc[UR10][R62.64] ;  /* 0x0000000a3e0f7981 */ /* 0x000366000c1e9900 */
[--C-:B0-----:R-:W-:Y:S01]  /*66f0*/  IMAD.WIDE.U32 R58, R51, 0x4, R56.reuse ;  /* 0x00000004333a7825 */ /* 0x101fe200078e0038 */
[----:B------:R1:W5:Y:S03]  /*6700*/  LDG.E.CONSTANT R16, desc[UR10][R60.64] ;  /* 0x0000000a3c107981 */ /* 0x000366000c1e9900 */
[----:B------:R-:W-:Y:S01]  /*6710*/  IMAD.WIDE.U32 R66, R69, 0x4, R56 ;  /* 0x0000000445427825 */ /* 0x000fe200078e0038 */
[----:B------:R1:W5:Y:S04]  /*6720*/  LDG.E.CONSTANT R18, desc[UR10][R58.64] ;  /* 0x0000000a3a127981 */ /* 0x000368000c1e9900 */
[----:B------:R1:W5:Y:S01]  /*6730*/  LDG.E.CONSTANT R19, desc[UR10][R66.64] ;  /* 0x0000000a42137981 */ /* 0x000362000c1e9900 */
[----:B------:R-:W-:Y:S01]  /*6740*/  UIADD3 UR6, UPT, UPT, UR6, 0x1000, URZ ;  /* 0x0000100006067890 */ /* 0x000fe2000fffe0ff */
[----:B------:R-:W-:-:S03]  /*6750*/  IMAD.MOV.U32 R51, RZ, RZ, 0x70 ;  /* 0x00000070ff337424 */ /* 0x000fc600078e00ff */
[----:B------:R-:W-:-:S06]  /*6760*/  ULEA UR7, UR8, UR6, 0x18 ;  /* 0x0000000608077291 */ /* 0x000fcc000f8ec0ff */
[----:B------:R-:W-:Y:S01]  /*6770*/  IMAD R51, R2, R51, UR7 ;  /* 0x0000000702337e24 */ /* 0x000fe2000f8e0233 */
[----:B------:R-:W-:Y:S04]  /*6780*/  BSSY.RECONVERGENT B0, `(.L_x_2) ;  /* 0x0000036000007945 */ /* 0x000fe80003800200 */
[----:B---3--:R1:W-:Y:S04]  /*6790*/  STS.128 [R51+0x10], R20 ;  /* 0x0000101433007388 */ /* 0x0083e80000000c00 */
[----:B--2---:R1:W-:Y:S04]  /*67a0*/  STS.128 [R51], R28 ;  /* 0x0000001c33007388 */ /* 0x0043e80000000c00 */
[----:B----4-:R1:W-:Y:S01]  /*67b0*/  STS.128 [R51+0x20], R24 ;  /* 0x0000201833007388 */ /* 0x0103e20000000c00 */
[----:B------:R-:W-:Y:S05]  /*67c0*/  @P6 BRA `(.L_x_3) ;  /* 0x0000000000c46947 */ /* 0x000fea0003800000 */
[----:B-1----:R-:W-:Y:S01]  /*67d0*/  MOV R20, UR4 ;  /* 0x0000000400147c02 */ /* 0x002fe20008000f00 */
[----:B------:R-:W-:Y:S01]  /*67e0*/  IMAD.U32 R29, RZ, RZ, UR4 ;  /* 0x00000004ff1d7e24 */ /* 0x000fe2000f8e00ff */
        /* <DEDUP_REMOVED lines=21> */
[----:B------:R-:W-:-:S02]  /*6940*/  IMAD R27, R26, 0x3, R27 ;  /* 0x000000031a1b7824 */ /* 0x000fc400078e021b */
[----:B------:R-:W-:Y:S02]  /*6950*/  IMAD R65, R28, 0x3, R65 ;  /* 0x000000031c417824 */ /* 0x000fe400078e0241 */
[----:B------:R-:W-:Y:S02]  /*6960*/  IMAD R63, R30, 0x3, R63 ;  /* 0x000000031e3f7824 */ /* 0x000fe400078e023f */
[----:B------:R-:W-:Y:S02]  /*6970*/  IMAD R61, R52, 0x3, R61 ;  /* 0x00000003343d7824 */ /* 0x000fe400078e023d */
[----:B------:R-:W-:Y:S02]  /*6980*/  IMAD R59, R20, 0x3, R59 ;  /* 0x00000003143b7824 */ /* 0x000fe400078e023b */
[----:B------:R-:W-:Y:S02]  /*6990*/  IMAD R31, R22, 0x3, R31 ;  /* 0x00000003161f7824 */ /* 0x000fe400078e021f */
[----:B------:R-:W-:-:S02]  /*69a0*/  IMAD R29, R24, 0x3, R29 ;  /* 0x00000003181d7824 */ /* 0x000fc400078e021d */
[----:B------:R-:W-:Y:S02]  /*69b0*/  IMAD R23, R20, 0x3, R23 ;  /* 0x0000000314177824 */ /* 0x000fe400078e0217 */
[----:B------:R-:W-:-:S04]  /*69c0*/  IMAD.WIDE.U32 R26, R27, 0x4, R56 ;  /* 0x000000041b1a7825 */ /* 0x000fc800078e0038 */
[--C-:B------:R-:W-:Y:S01]  /*69d0*/  IMAD.WIDE.U32 R64, R65, 0x4, R56.reuse ;  /* 0x0000000441407825 */ /* 0x100fe200078e0038 */
[----:B------:R-:W2:Y:S03]  /*69e0*/  LDG.E.CONSTANT R20, desc[UR10][R26.64] ;  /* 0x0000000a1a147981 */ /* 0x000ea6000c1e9900 */
[--C-:B------:R-:W-:Y:S01]  /*69f0*/  IMAD.WIDE.U32 R62, R63, 0x4, R56.reuse ;  /* 0x000000043f3e7825 */ /* 0x100fe200078e0038 */
[----:B------:R-:W2:Y:S03]  /*6a00*/  LDG.E.CONSTANT R21, desc[UR10][R64.64] ;  /* 0x0000000a40157981 */ /* 0x000ea6000c1e9900 */
[--C-:B------:R-:W-:Y:S01]  /*6a10*/  IMAD.WIDE.U32 R60, R61, 0x4, R56.reuse ;  /* 0x000000043d3c7825 */ /* 0x100fe200078e0038 */
[----:B------:R-:W2:Y:S03]  /*6a20*/  LDG.E.CONSTANT R22, desc[UR10][R62.64] ;  /* 0x0000000a3e167981 */ /* 0x000ea6000c1e9900 */
[----:B------:R-:W-:-:S04]  /*6a30*/  IMAD.WIDE.U32 R58, R59, 0x4, R56 ;  /* 0x000000043b3a7825 */ /* 0x000fc800078e0038 */
[--C-:B------:R-:W-:Y:S01]  /*6a40*/  IMAD.WIDE.U32 R30, R31, 0x4, R56.reuse ;  /* 0x000000041f1e7825 */ /* 0x100fe200078e0038 */
[----:B------:R-:W3:Y:S03]  /*6a50*/  LDG.E.CONSTANT R24, desc[UR10][R58.64] ;  /* 0x0000000a3a187981 */ /* 0x000ee6000c1e9900 */
[--C-:B------:R-:W-:Y:S01]  /*6a60*/  IMAD.WIDE.U32 R28, R29, 0x4, R56.reuse ;  /* 0x000000041d1c7825 */ /* 0x100fe200078e0038 */
[----:B------:R-:W3:Y:S03]  /*6a70*/  LDG.E.CONSTANT R25, desc[UR10][R30.64] ;  /* 0x0000000a1e197981 */ /* 0x000ee6000c1e9900 */
[----:B------:R-:W-:Y:S01]  /*6a80*/  IMAD.WIDE.U32 R56, R23, 0x4, R56 ;  /* 0x0000000417387825 */ /* 0x000fe200078e0038 */
[----:B------:R-:W3:Y:S04]  /*6a90*/  LDG.E.CONSTANT R26, desc[UR10][R28.64] ;  /* 0x0000000a1c1a7981 */ /* 0x000ee8000c1e9900 */
[----:B------:R-:W2:Y:S04]  /*6aa0*/  LDG.E.CONSTANT R23, desc[UR10][R60.64] ;  /* 0x0000000a3c177981 */ /* 0x000ea8000c1e9900 */
[----:B------:R-:W3:Y:S04]  /*6ab0*/  LDG.E.CONSTANT R27, desc[UR10][R56.64] ;  /* 0x0000000a381b7981 */ /* 0x000ee8000c1e9900 */
[----:B--2---:R0:W-:Y:S04]  /*6ac0*/  STS.128 [R51+0x50], R20 ;  /* 0x0000501433007388 */ /* 0x0041e80000000c00 */
[----:B---3--:R0:W-:Y:S02]  /*6ad0*/  STS.128 [R51+0x60], R24 ;  /* 0x0000601833007388 */ /* 0x0081e40000000c00 */
.L_x_3:
[----:B------:R-:W-:Y:S05]  /*6ae0*/  BSYNC.RECONVERGENT B0 ;  /* 0x0000000000007941 */ /* 0x000fea0003800200 */
.L_x_2:
[----:B-----5:R2:W-:Y:S01]  /*6af0*/  STS.128 [R51+0x30], R12 ;  /* 0x0000300c33007388 */ /* 0x0205e20000000c00 */
[----:B------:R-:W-:Y:S01]  /*6b00*/  UPLOP3.LUT UP0, UPT, UPT, UPT, UPT, 0x80, 0x8 ;  /* 0x000000000008789c */ /* 0x000fe20003f0f070 */
[----:B------:R-:W-:Y:S02]  /*6b10*/  UMOV UR6, URZ ;  /* 0x000000ff00067c82 */ /* 0x000fe40008000000 */
[----:B------:R2:W-:Y:S01]  /*6b20*/  STS.128 [R51+0x40], R16 ;  /* 0x0000401033007388 */ /* 0x0005e20000000c00 */
[----:B------:R-:W-:Y:S07]  /*6b30*/  BAR.SYNC.DEFER_BLOCKING 0x0 ;  /* 0x0000000000007b1d */ /* 0x000fee0000010000 */
.L_x_4:
[----:B012---:R-:W-:Y:S01]  /*6b40*/  IMAD.U32 R51, RZ, RZ, UR6 ;  /* 0x00000006ff337e24 */ /* 0x007fe2000f8e00ff */
[----:B------:R-:W-:Y:S02]  /*6b50*/  UIMAD UR6, UR6, 0x180, UR7 ;  /* 0x00000180060678a4 */ /* 0x000fe4000f8e0207 */
[----:B------:R-:W-:Y:S02]  /*6b60*/  UPLOP3.LUT UP2, UPT, UPT, UPT, UP0, 0x80, 0x8 ;  /* 0x000000000008789c */ /* 0x000fe40003f4f000 */
[----:B------:R-:W-:Y:S01]  /*6b70*/  LEA R51, R51, R2, 0x9 ;  /* 0x0000000233337211 */ /* 0x000fe200078e48ff */
[----:B------:R-:W-:-:S03]  /*6b80*/  UPLOP3.LUT UP0, UPT, UPT, UPT, UPT, 0x40, 0x4 ;  /* 0x000000000004789c */ /* 0x000fc60003f0e870 */
[----:B------:R-:W-:Y:S01]  /*6b90*/  LEA R51, R51, UR9, 0x2 ;  /* 0x0000000933337c11 */ /* 0x000fe2000f8e10ff */
[----:B------:R-:W-:Y:S04]  /*6ba0*/  LDS.128 R12, [UR6] ;  /* 0x00000006ff0c7984 */ /* 0x000fe80008000c00 */
[----:B------:R-:W0:Y:S04]  /*6bb0*/  LDS R52, [R51] ;  /* 0x0000000033347984 */ /* 0x000e280000000800 */
[----:B------:R-:W1:Y:S04]  /*6bc0*/  LDS.128 R16, [UR6+0x300] ;  /* 0x00030006ff107984 */ /* 0x000e680008000c00 */
[----:B------:R-:W2:Y:S04]  /*6bd0*/  LDS R54, [R51+0x4] ;  /* 0x0000040033367984 */ /* 0x000ea80000000800 */
[----:B------:R-:W3:Y:S04]  /*6be0*/  LDS R57, [R51+0x8] ;  /* 0x0000080033397984 */ /* 0x000ee80000000800 */
[----:B------:R-:W4:Y:S04]  /*6bf0*/  LDS R56, [R51+0x40] ;  /* 0x0000400033387984 */ /* 0x000f280000000800 */
[----:B------:R-:W-:Y:S04]  /*6c00*/  LDS.128 R20, [UR6+0x10] ;  /* 0x00001006ff147984 */ /* 0x000fe80008000c00 */
[----:B------:R-:W5:Y:S04]  /*6c10*/  LDS R31, [R51+0x44] ;  /* 0x00004400331f7984 */ /* 0x000f680000000800 */
[----:B------:R-:W5:Y:S04]  /*6c20*/  LDS.128 R24, [UR6+0x310] ;  /* 0x00031006ff187984 */ /* 0x000f680008000c00 */
[----:B------:R-:W5:Y:S04]  /*6c30*/  LDS R30, [R51+0x48] ;  /* 0x00004800331e7984 */ /* 0x000f680000000800 */
[----:B------:R-:W5:Y:S04]  /*6c40*/  LDS R29, [R51+0x80] ;  /* 0x00008000331d7984 */ /* 0x000f680000000800 */
[----:B------:R-:W5:Y:S01]  /*6c50*/  LDS R28, [R51+0x84] ;  /* 0x00008400331c7984 */ /* 0x000f620000000800 */
[C---:B0-----:R-:W-:Y:S01]  /*6c60*/  FFMA R53, R52.reuse, R12, R53 ;  /* 0x0000000c34357223 */ /* 0x041fe20000000035 */
[----:B-1----:R-:W-:-:S02]  /*6c70*/  FFMA R16, R52, R16, R55 ;  /* 0x0000001034107223 */ /* 0x002fc40000000037 */
[----:B------:R-:W-:Y:S01]  /*6c80*/  LDS R52, [R51+0xc0] ;  /* 0x0000c00033347984 */ /* 0x000fe20000000800 */
[C---:B--2---:R-:W-:Y:S01]  /*6c90*/  FFMA R12, R54.reuse, R13, R53 ;  /* 0x0000000d360c7223 */ /* 0x044fe20000000035 */
[----:B------:R-:W-:Y:S02]  /*6ca0*/  FFMA R17, R54, R17, R16 ;  /* 0x0000001136117223 */ /* 0x000fe40000000010 */
[----:B------:R-:W-:Y:S01]  /*6cb0*/  LDS R53, [R51+0x88] ;  /* 0x0000880033357984 */ /* 0x000fe20000000800 */
[C---:B---3--:R-:W-:Y:S01]  /*6cc0*/  FFMA R13, R57.reuse, R14, R12 ;  /* 0x0000000e390d7223 */ /* 0x048fe2000000000c */
[----:B------:R-:W-:-:S03]  /*6cd0*/  FFMA R18, R57, R18, R17 ;  /* 0x0000001239127223 */ /* 0x000fc60000000011 */
[C---:B----4-:R-:W-:Y:S01]  /*6ce0*/  FFMA R54, R56.reuse, R15, R13 ;  /* 0x0000000f38367223 */ /* 0x050fe2000000000d */
[----:B------:R-:W-:Y:S01]  /*6cf0*/  FFMA R55, R56, R19, R18 ;  /* 0x0000001338377223 */ /* 0x000fe20000000012 */
[----:B------:R-:W0:Y:S04]  /*6d00*/  LDS.128 R12, [UR6+0x20] ;  /* 0x00002006ff0c7984 */ /* 0x000e280008000c00 */
[----:B------:R-:W1:Y:S01]  /*6d10*/  LDS.128 R16, [UR6+0x320] ;  /* 0x00032006ff107984 */ /* 0x000e620008000c00 */
[----:B-----5:R-:W-:-:S03]  /*6d20*/  FFMA R57, R31, R20, R54 ;  /* 0x000000141f397223 */ /* 0x020fc60000000036 */
[----:B------:R-:W-:Y:S01]  /*6d30*/  LDS R54, [R51+0xc8] ;  /* 0x0000c80033367984 */ /* 0x000fe20000000800 */
[----:B------:R-:W-:-:S03]  /*6d40*/  FFMA R24, R31, R24, R55 ;  /* 0x000000181f187223 */ /* 0x000fc60000000037 */
[----:B------:R-:W2:Y:S01]  /*6d50*/  LDS R31, [R51+0xc4] ;  /* 0x0000c400331f7984 */ /* 0x000ea20000000800 */
[C---:B------:R-:W-:Y:S01]  /*6d60*/  FFMA R20, R30.reuse, R21, R57 ;  /* 0x000000151e147223 */ /* 0x040fe20000000039 */
[----:B------:R-:W-:Y:S02]  /*6d70*/  FFMA R25, R30, R25, R24 ;  /* 0x000000191e197223 */ /* 0x000fe40000000018 */
[----:B------:R-:W-:Y:S01]  /*6d80*/  LDS R55, [R51+0x100] ;  /* 0x0001000033377984 */ /* 0x000fe20000000800 */
[C---:B------:R-:W-:Y:S01]  /*6d90*/  FFMA R21, R29.reuse, R22, R20 ;  /* 0x000000161d157223 */ /* 0x040fe20000000014 */
[----:B------:R-:W-:Y:S02]  /*6da0*/  FFMA R26, R29, R26, R25 ;  /* 0x0000001a1d1a7223 */ /* 0x000fe40000000019 */
[----:B------:R-:W-:Y:S01]  /*6db0*/  LDS R30, [R51+0x104] ;  /* 0x00010400331e7984 */ /* 0x000fe20000000800 */
[C---:B------:R-:W-:Y:S01]  /*6dc0*/  FFMA R56, R28.reuse, R23, R21 ;  /* 0x000000171c387223 */ /* 0x040fe20000000015 */
[----:B------:R-:W-:-:S02]  /*6dd0*/  FFMA R57, R28, R27, R26 ;  /* 0x0000001b1c397223 */ /* 0x000fc4000000001a */
[----:B------:R-:W3:Y:S04]  /*6de0*/  LDS.128 R20, [UR6+0x30] ;  /* 0x00003006ff147984 */ /* 0x000ee80008000c00 */
[----:B------:R-:W4:Y:S04]  /*6df0*/  LDS.128 R24, [UR6+0x330] ;  /* 0x00033006ff187984 */ /* 0x000f280008000c00 */
[----:B------:R-:W5:Y:S04]  /*6e00*/  LDS R29, [R51+0x108] ;  /* 0x00010800331d7984 */ /* 0x000f680000000800 */
[----:B------:R-:W5:Y:S01]  /*6e10*/  LDS R28, [R51+0x140] ;  /* 0x00014000331c7984 */ /* 0x000f620000000800 */
[C---:B0-----:R-:W-:Y:S01]  /*6e20*/  FFMA R59, R53.reuse, R12, R56 ;  /* 0x0000000c353b7223 */ /* 0x041fe20000000038 */
[----:B-1----:R-:W-:-:S03]  /*6e30*/  FFMA R16, R53, R16, R57 ;  /* 0x0000001035107223 */ /* 0x002fc60000000039 */
[C---:B------:R-:W-:Y:S01]  /*6e40*/  FFMA R12, R52.reuse, R13, R59 ;  /* 0x0000000d340c7223 */ /* 0x040fe2000000003b */
[----:B------:R-:W-:Y:S02]  /*6e50*/  FFMA R17, R52, R17, R16 ;  /* 0x0000001134117223 */ /* 0x000fe40000000010 */
[----:B------:R-:W-:Y:S01]  /*6e60*/  LDS R52, [R51+0x148] ;  /* 0x0001480033347984 */ /* 0x000fe20000000800 */
[C---:B--2---:R-:W-:Y:S01]  /*6e70*/  FFMA R13, R31.reuse, R14, R12 ;  /* 0x0000000e1f0d7223 */ /* 0x044fe2000000000c */
[----:B------:R-:W-:Y:S02]  /*6e80*/  FFMA R18, R31, R18, R17 ;  /* 0x000000121f127223 */ /* 0x000fe40000000011 */
[----:B------:R-:W-:Y:S01]  /*6e90*/  LDS R31, [R51+0x144] ;  /* 0x00014400331f7984 */ /* 0x000fe20000000800 */
[C---:B------:R-:W-:Y:S01]  /*6ea0*/  FFMA R56, R54.reuse, R15, R13 ;  /* 0x0000000f36387223 */ /* 0x040fe2000000000d */
[----:B------:R-:W-:Y:S02]  /*6eb0*/  FFMA R53, R54, R19, R18 ;  /* 0x0000001336357223 */ /* 0x000fe40000000012 */
[----:B------:R-:W0:Y:S04]  /*6ec0*/  LDS.128 R12, [UR6+0x40] ;  /* 0x00004006ff0c7984 */ /* 0x000e280008000c00 */
[----:B------:R-:W1:Y:S01]  /*6ed0*/  LDS.128 R16, [UR6+0x340] ;  /* 0x00034006ff107984 */ /* 0x000e620008000c00 */
[----:B---3--:R-:W-:-:S03]  /*6ee0*/  FFMA R57, R55, R20, R56 ;  /* 0x0000001437397223 */ /* 0x008fc60000000038 */
[----:B------:R-:W-:Y:S01]  /*6ef0*/  LDS R54, [R51+0x184] ;  /* 0x0001840033367984 */ /* 0x000fe20000000800 */
[----:B----4-:R-:W-:Y:S01]  /*6f00*/  FFMA R24, R55, R24, R53 ;  /* 0x0000001837187223 */ /* 0x010fe20000000035 */
[C---:B------:R-:W-:Y:S02]  /*6f10*/  FFMA R20, R30.reuse, R21, R57 ;  /* 0x000000151e147223 */ /* 0x040fe40000000039 */
[----:B------:R-:W2:Y:S01]  /*6f20*/  LDS R53, [R51+0x180] ;  /* 0x0001800033357984 */ /* 0x000ea20000000800 */
[----:B------:R-:W-:Y:S01]  /*6f30*/  FFMA R25, R30, R25, R24 ;  /* 0x000000191e197223 */ /* 0x000fe20000000018 */
[C---:B-----5:R-:W-:Y:S02]  /*6f40*/  FFMA R21, R29.reuse, R22, R20 ;  /* 0x000000161d157223 */ /* 0x060fe40000000014 */
[----:B------:R-:W-:Y:S01]  /*6f50*/  LDS R55, [R51+0x188] ;  /* 0x0001880033377984 */ /* 0x000fe20000000800 */
[----:B------:R-:W-:Y:S01]  /*6f60*/  FFMA R26, R29, R26, R25 ;  /* 0x0000001a1d1a7223 */ /* 0x000fe20000000019 */
[----:B------:R-:W-:-:S02]  /*6f70*/  FFMA R56, R28, R23, R21 ;  /* 0x000000171c387223 */ /* 0x000fc40000000015 */
[----:B------:R-:W3:Y:S01]  /*6f80*/  LDS.128 R20, [UR6+0x50] ;  /* 0x00005006ff147984 */ /* 0x000ee20008000c00 */
[----:B------:R-:W-:-:S03]  /*6f90*/  FFMA R57, R28, R27, R26 ;  /* 0x0000001b1c397223 */ /* 0x000fc6000000001a */
[----:B------:R-:W4:Y:S04]  /*6fa0*/  LDS.128 R24, [UR6+0x350] ;  /* 0x00035006ff187984 */ /* 0x000f280008000c00 */
[----:B------:R-:W5:Y:S04]  /*6fb0*/  LDS R30, [R51+0x1c0] ;  /* 0x0001c000331e7984 */ /* 0x000f680000000800 */
[----:B------:R-:W5:Y:S04]  /*6fc0*/  LDS R29, [R51+0x1c4] ;  /* 0x0001c400331d7984 */ /* 0x000f680000000800 */
[----:B------:R-:W5:Y:S01]  /*6fd0*/  LDS R28, [R51+0x1c8] ;  /* 0x0001c800331c7984 */ /* 0x000f620000000800 */
[C---:B0-----:R-:W-:Y:S01]  /*6fe0*/  FFMA R59, R31.reuse, R12, R56 ;  /* 0x0000000c1f3b7223 */ /* 0x041fe20000000038 */
[----:B-1----:R-:W-:-:S03]  /*6ff0*/  FFMA R16, R31, R16, R57 ;  /* 0x000000101f107223 */ /* 0x002fc60000000039 */
[C---:B------:R-:W-:Y:S01]  /*7000*/  FFMA R12, R52.reuse, R13, R59 ;  /* 0x0000000d340c7223 */ /* 0x040fe2000000003b */
[----:B------:R-:W-:Y:S01]  /*7010*/  LDS R31, [R51+0x200] ;  /* 0x00020000331f7984 */ /* 0x000fe20000000800 */
[----:B------:R-:W-:-:S03]  /*7020*/  FFMA R17, R52, R17, R16 ;  /* 0x0000001134117223 */ /* 0x000fc60000000010 */
[----:B------:R-:W-:Y:S01]  /*7030*/  LDS R52, [R51+0x204] ;  /* 0x0002040033347984 */ /* 0x000fe20000000800 */
[C---:B--2---:R-:W-:Y:S01]  /*7040*/  FFMA R13, R53.reuse, R14, R12 ;  /* 0x0000000e350d7223 */ /* 0x044fe2000000000c */
[----:B------:R-:W-:-:S03]  /*7050*/  FFMA R18, R53, R18, R17 ;  /* 0x0000001235127223 */ /* 0x000fc60000000011 */
[C---:B------:R-:W-:Y:S01]  /*7060*/  FFMA R56, R54.reuse, R15, R13 ;  /* 0x0000000f36387223 */ /* 0x040fe2000000000d */
[----:B------:R-:W-:Y:S01]  /*7070*/  FFMA R53, R54, R19, R18 ;  /* 0x0000001336357223 */ /* 0x000fe20000000012 */
[----:B------:R-:W0:Y:S02]  /*7080*/  LDS.128 R12, [UR6+0x60] ;  /* 0x00006006ff0c7984 */ /* 0x000e240008000c00 */
[C---:B---3--:R-:W-:Y:S02]  /*7090*/  FFMA R57, R55.reuse, R20, R56 ;  /* 0x0000001437397223 */ /* 0x048fe40000000038 */
[----:B------:R-:W1:Y:S01]  /*70a0*/  LDS.128 R16, [UR6+0x360] ;  /* 0x00036006ff107984 */ /* 0x000e620008000c00 */
[----:B----4-:R-:W-:-:S03]  /*70b0*/  FFMA R24, R55, R24, R53 ;  /* 0x0000001837187223 */ /* 0x010fc60000000035 */
[----:B------:R-:W2:Y:S01]  /*70c0*/  LDS R53, [R51+0x208] ;  /* 0x0002080033357984 */ /* 0x000ea20000000800 */
[C---:B-----5:R-:W-:Y:S01]  /*70d0*/  FFMA R20, R30.reuse, R21, R57 ;  /* 0x000000151e147223 */ /* 0x060fe20000000039 */
[----:B------:R-:W-:Y:S02]  /*70e0*/  FFMA R25, R30, R25, R24 ;  /* 0x000000191e197223 */ /* 0x000fe40000000018 */
[----:B------:R-:W3:Y:S01]  /*70f0*/  LDS R54, [R51+0x240] ;  /* 0x0002400033367984 */ /* 0x000ee20000000800 */
[C---:B------:R-:W-:Y:S01]  /*7100*/  FFMA R21, R29.reuse, R22, R20 ;  /* 0x000000161d157223 */ /* 0x040fe20000000014 */
[----:B------:R-:W-:Y:S02]  /*7110*/  FFMA R26, R29, R26, R25 ;  /* 0x0000001a1d1a7223 */ /* 0x000fe40000000019 */
[----:B------:R-:W-:Y:S01]  /*7120*/  LDS R55, [R51+0x244] ;  /* 0x0002440033377984 */ /* 0x000fe20000000800 */
[C---:B------:R-:W-:Y:S01]  /*7130*/  FFMA R56, R28.reuse, R23, R21 ;  /* 0x000000171c387223 */ /* 0x040fe20000000015 */
[----:B------:R-:W-:-:S02]  /*7140*/  FFMA R57, R28, R27, R26 ;  /* 0x0000001b1c397223 */ /* 0x000fc4000000001a */
[----:B------:R-:W4:Y:S04]  /*7150*/  LDS.128 R20, [UR6+0x70] ;  /* 0x00007006ff147984 */ /* 0x000f280008000c00 */
[----:B------:R-:W5:Y:S04]  /*7160*/  LDS.128 R24, [UR6+0x370] ;  /* 0x00037006ff187984 */ /* 0x000f680008000c00 */
[----:B------:R-:W5:Y:S04]  /*7170*/  LDS R30, [R51+0x248] ;  /* 0x00024800331e7984 */ /* 0x000f680000000800 */
[----:B------:R-:W5:Y:S04]  /*7180*/  LDS R29, [R51+0x280] ;  /* 0x00028000331d7984 */ /* 0x000f680000000800 */
[----:B------:R-:W5:Y:S01]  /*7190*/  LDS R28, [R51+0x284] ;  /* 0x00028400331c7984 */ /* 0x000f620000000800 */
[C---:B0-----:R-:W-:Y:S01]  /*71a0*/  FFMA R59, R31.reuse, R12, R56 ;  /* 0x0000000c1f3b7223 */ /* 0x041fe20000000038 */
[----:B-1----:R-:W-:-:S03]  /*71b0*/  FFMA R16, R31, R16, R57 ;  /* 0x000000101f107223 */ /* 0x002fc60000000039 */
[C---:B------:R-:W-:Y:S01]  /*71c0*/  FFMA R12, R52.reuse, R13, R59 ;  /* 0x0000000d340c7223 */ /* 0x040fe2000000003b */
[----:B------:R-:W-:Y:S01]  /*71d0*/  LDS R31, [R51+0x288] ;  /* 0x00028800331f7984 */ /* 0x000fe20000000800 */
[----:B------:R-:W-:Y:S02]  /*71e0*/  FFMA R17, R52, R17, R16 ;  /* 0x0000001134117223 */ /* 0x000fe40000000010 */
[C---:B--2---:R-:W-:Y:S01]  /*71f0*/  FFMA R13, R53.reuse, R14, R12 ;  /* 0x0000000e350d7223 */ /* 0x044fe2000000000c */
[----:B------:R-:W-:Y:S01]  /*7200*/  LDS R52, [R51+0x2c0] ;  /* 0x0002c00033347984 */ /* 0x000fe20000000800 */
[----:B------:R-:W-:Y:S02]  /*7210*/  FFMA R18, R53, R18, R17 ;  /* 0x0000001235127223 */ /* 0x000fe40000000011 */
[C---:B---3--:R-:W-:Y:S02]  /*7220*/  FFMA R56, R54.reuse, R15, R13 ;  /* 0x0000000f36387223 */ /* 0x048fe4000000000d */
[----:B------:R-:W0:Y:S01]  /*7230*/  LDS.128 R12, [UR6+0x80] ;  /* 0x00008006ff0c7984 */ /* 0x000e220008000c00 */
[----:B------:R-:W-:-:S03]  /*7240*/  FFMA R53, R54, R19, R18 ;  /* 0x0000001336357223 */ /* 0x000fc60000000012 */
[----:B------:R-:W1:Y:S01]  /*7250*/  LDS.128 R16, [UR6+0x380] ;  /* 0x00038006ff107984 */ /* 0x000e620008000c00 */
[----:B----4-:R-:W-:-:S03]  /*7260*/  FFMA R57, R55, R20, R56 ;  /* 0x0000001437397223 */ /* 0x010fc60000000038 */
[----:B------:R-:W-:Y:S01]  /*7270*/  LDS R54, [R51+0x2c8] ;  /* 0x0002c80033367984 */ /* 0x000fe20000000800 */
[----:B-----5:R-:W-:-:S03]  /*7280*/  FFMA R24, R55, R24, R53 ;  /* 0x0000001837187223 */ /* 0x020fc60000000035 */
        /* <DEDUP_REMOVED lines=35> */
[----:B------:R-:W-:Y:S01]  /*74c0*/  LDS R30, [R51+0x3c0] ;  /* 0x0003c000331e7984 */ /* 0x000fe20000000800 */
[----:B------:R-:W-:-:S03]  /*74d0*/  FFMA R57, R28, R27, R26 ;  /* 0x0000001b1c397223 */ /* 0x000fc6000000001a */
        /* <DEDUP_REMOVED lines=88> */
[----:B0-----:R-:W-:-:S03]  /*7a60*/  FFMA R59, R31, R12, R56 ;  /* 0x0000000c1f3b7223 */ /* 0x001fc60000000038 */
[----:B------:R-:W-:Y:S01]  /*7a70*/  LDS R56, [R51+0x648] ;  /* 0x0006480033387984 */ /* 0x000fe20000000800 */
[----:B-1----:R-:W-:Y:S01]  /*7a80*/  FFMA R16, R31, R16, R57 ;  /* 0x000000101f107223 */ /* 0x002fe20000000039 */
[C---:B------:R-:W-:Y:S02]  /*7a90*/  FFMA R12, R52.reuse, R13, R59 ;  /* 0x0000000d340c7223 */ /* 0x040fe4000000003b */
[----:B------:R-:W-:Y:S01]  /*7aa0*/  LDS R59, [R51+0x644] ;  /* 0x00064400333b7984 */ /* 0x000fe20000000800 */
[----:B------:R-:W-:Y:S01]  /*7ab0*/  FFMA R17, R52, R17, R16 ;  /* 0x0000001134117223 */ /* 0x000fe20000000010 */
[----:B--2---:R-:W-:-:S03]  /*7ac0*/  FFMA R13, R53, R14, R12 ;  /* 0x0000000e350d7223 */ /* 0x004fc6000000000c */
[----:B------:R-:W-:Y:S02]  /*7ad0*/  FFMA R18, R53, R18, R17 ;  /* 0x0000001235127223 */ /* 0x000fe40000000011 */
[----:B------:R-:W-:Y:S01]  /*7ae0*/  LDS R53, [R51+0x600] ;  /* 0x0006000033357984 */ /* 0x000fe20000000800 */
[C---:B------:R-:W-:Y:S01]  /*7af0*/  FFMA R52, R54.reuse, R15, R13 ;  /* 0x0000000f36347223 */ /* 0x040fe2000000000d */
[----:B------:R-:W-:Y:S02]  /*7b00*/  FFMA R31, R54, R19, R18 ;  /* 0x00000013361f7223 */ /* 0x000fe40000000012 */
[----:B------:R-:W0:Y:S04]  /*7b10*/  LDS.128 R12, [UR6+0x120] ;  /* 0x00012006ff0c7984 */ /* 0x000e280008000c00 */
[----:B------:R-:W1:Y:S01]  /*7b20*/  LDS.128 R16, [UR6+0x420] ;  /* 0x00042006ff107984 */ /* 0x000e620008000c00 */
[----:B---3--:R-:W-:-:S03]  /*7b30*/  FFMA R57, R55, R20, R52 ;  /* 0x0000001437397223 */ /* 0x008fc60000000034 */
[----:B------:R-:W2:Y:S01]  /*7b40*/  LDS R54, [R51+0x604] ;  /* 0x0006040033367984 */ /* 0x000ea20000000800 */
[----:B----4-:R-:W-:Y:S01]  /*7b50*/  FFMA R24, R55, R24, R31 ;  /* 0x0000001837187223 */ /* 0x010fe2000000001f */
[C---:B------:R-:W-:Y:S02]  /*7b60*/  FFMA R52, R30.reuse, R21, R57 ;  /* 0x000000151e347223 */ /* 0x040fe40000000039 */
[----:B------:R-:W3:Y:S01]  /*7b70*/  LDS R55, [R51+0x608] ;  /* 0x0006080033377984 */ /* 0x000ee20000000800 */
[----:B------:R-:W-:Y:S01]  /*7b80*/  FFMA R25, R30, R25, R24 ;  /* 0x000000191e197223 */ /* 0x000fe20000000018 */
[C---:B-----5:R-:W-:Y:S02]  /*7b90*/  FFMA R21, R29.reuse, R22, R52 ;  /* 0x000000161d157223 */ /* 0x060fe40000000034 */
[----:B------:R-:W4:Y:S01]  /*7ba0*/  LDS R20, [R51+0x640] ;  /* 0x0006400033147984 */ /* 0x000f220000000800 */
[----:B------:R-:W-:Y:S01]  /*7bb0*/  FFMA R26, R29, R26, R25 ;  /* 0x0000001a1d1a7223 */ /* 0x000fe20000000019 */
[----:B------:R-:W-:-:S02]  /*7bc0*/  FFMA R22, R28, R23, R21 ;  /* 0x000000171c167223 */ /* 0x000fc40000000015 */
[----:B------:R-:W-:Y:S01]  /*7bd0*/  LDS R57, [R51+0x680] ;  /* 0x0006800033397984 */ /* 0x000fe20000000800 */
[----:B------:R-:W-:-:S03]  /*7be0*/  FFMA R21, R28, R27, R26 ;  /* 0x0000001b1c157223 */ /* 0x000fc6000000001a */
[----:B------:R-:W5:Y:S04]  /*7bf0*/  LDS.128 R24, [UR6+0x130] ;  /* 0x00013006ff187984 */ /* 0x000f680008000c00 */
[----:B------:R-:W5:Y:S04]  /*7c00*/  LDS.128 R28, [UR6+0x430] ;  /* 0x00043006ff1c7984 */ /* 0x000f680008000c00 */
        /* <DEDUP_REMOVED lines=8> */
[----:B------:R-:W-:Y:S02]  /*7c90*/  FFMA R18, R55, R18, R17 ;  /* 0x0000001237127223 */ /* 0x000fe40000000011 */
[----:B------:R-:W-:Y:S01]  /*7ca0*/  LDS R55, [R51+0x6c4] ;  /* 0x0006c40033377984 */ /* 0x000fe20000000800 */
[C---:B----4-:R-:W-:Y:S01]  /*7cb0*/  FFMA R12, R20.reuse, R15, R13 ;  /* 0x0000000f140c7223 */ /* 0x050fe2000000000d */
[----:B------:R-:W-:-:S02]  /*7cc0*/  FFMA R13, R20, R19, R18 ;  /* 0x00000013140d7223 */ /* 0x000fc40000000012 */
[----:B------:R-:W0:Y:S04]  /*7cd0*/  LDS.128 R20, [UR6+0x140] ;  /* 0x00014006ff147984 */ /* 0x000e280008000c00 */
[----:B------:R-:W1:Y:S01]  /*7ce0*/  LDS.128 R16, [UR6+0x440] ;  /* 0x00044006ff107984 */ /* 0x000e620008000c00 */
[C---:B-----5:R-:W-:Y:S01]  /*7cf0*/  FFMA R15, R59.reuse, R24, R12 ;  /* 0x000000183b0f7223 */ /* 0x060fe2000000000c */
[----:B------:R-:W-:-:S03]  /*7d00*/  FFMA R28, R59, R28, R13 ;  /* 0x0000001c3b1c7223 */ /* 0x000fc6000000000d */
[C---:B------:R-:W-:Y:S01]  /*7d10*/  FFMA R12, R56.reuse, R25, R15 ;  /* 0x00000019380c7223 */ /* 0x040fe2000000000f */
[----:B------:R-:W-:-:S03]  /*7d20*/  FFMA R29, R56, R29, R28 ;  /* 0x0000001d381d7223 */ /* 0x000fc6000000001c */
[C---:B------:R-:W-:Y:S01]  /*7d30*/  FFMA R25, R57.reuse, R26, R12 ;  /* 0x0000001a39197223 */ /* 0x040fe2000000000c */
[----:B------:R-:W2:Y:S01]  /*7d40*/  LDS R56, [R51+0x6c8] ;  /* 0x0006c80033387984 */ /* 0x000ea20000000800 */
[----:B------:R-:W-:Y:S02]  /*7d50*/  FFMA R30, R57, R30, R29 ;  /* 0x0000001e391e7223 */ /* 0x000fe4000000001d */
[C---:B------:R-:W-:Y:S01]  /*7d60*/  FFMA R58, R52.reuse, R27, R25 ;  /* 0x0000001b343a7223 */ /* 0x040fe20000000019 */
[----:B------:R-:W-:Y:S01]  /*7d70*/  LDS.128 R12, [UR6+0x150] ;  /* 0x00015006ff0c7984 */ /* 0x000fe20008000c00 */
[----:B------:R-:W-:-:S03]  /*7d80*/  FFMA R57, R52, R31, R30 ;  /* 0x0000001f34397223 */ /* 0x000fc6000000001e */
[----:B------:R-:W3:Y:S04]  /*7d90*/  LDS R29, [R51+0x700] ;  /* 0x00070000331d7984 */ /* 0x000ee80000000800 */
        /* <DEDUP_REMOVED lines=9> */
[C---:B------:R-:W-:Y:S01]  /*7e30*/  FFMA R21, R55.reuse, R22, R20 ;  /* 0x0000001637157223 */ /* 0x040fe20000000014 */
[----:B------:R-:W-:Y:S01]  /*7e40*/  LDS R54, [R51+0x748] ;  /* 0x0007480033367984 */ /* 0x000fe20000000800 */
[----:B------:R-:W-:Y:S02]  /*7e50*/  FFMA R18, R55, R18, R17 ;  /* 0x0000001237127223 */ /* 0x000fe40000000011 */
[C---:B--2---:R-:W-:Y:S02]  /*7e60*/  FFMA R16, R56.reuse, R23, R21 ;  /* 0x0000001738107223 */ /* 0x044fe40000000015 */
[----:B------:R-:W-:Y:S01]  /*7e70*/  FFMA R55, R56, R19, R18 ;  /* 0x0000001338377223 */ /* 0x000fe20000000012 */
[----:B------:R-:W0:Y:S04]  /*7e80*/  LDS.128 R20, [UR6+0x160] ;  /* 0x00016006ff147984 */ /* 0x000e280008000c00 */
[----:B------:R-:W-:Y:S01]  /*7e90*/  LDS R56, [R51+0x7c0] ;  /* 0x0007c00033387984 */ /* 0x000fe20000000800 */
[----:B---3--:R-:W-:-:S03]  /*7ea0*/  FFMA R57, R29, R12, R16 ;  /* 0x0000000c1d397223 */ /* 0x008fc60000000010 */
[----:B------:R-:W1:Y:S01]  /*7eb0*/  LDS.128 R16, [UR6+0x460] ;  /* 0x00046006ff107984 */ /* 0x000e620008000c00 */
[----:B----4-:R-:W-:-:S03]  /*7ec0*/  FFMA R24, R29, R24, R55 ;  /* 0x000000181d187223 */ /* 0x010fc60000000037 */
[----:B------:R-:W2:Y:S01]  /*7ed0*/  LDS R55, [R51+0x780] ;  /* 0x0007800033377984 */ /* 0x000ea20000000800 */
[C---:B-----5:R-:W-:Y:S01]  /*7ee0*/  FFMA R12, R28.reuse, R13, R57 ;  /* 0x0000000d1c0c7223 */ /* 0x060fe20000000039 */
[----:B------:R-:W-:Y:S02]  /*7ef0*/  FFMA R25, R28, R25, R24 ;  /* 0x000000191c197223 */ /* 0x000fe40000000018 */
[----:B------:R-:W-:Y:S01]  /*7f00*/  LDS R57, [R51+0x788] ;  /* 0x0007880033397984 */ /* 0x000fe20000000800 */
[C---:B------:R-:W-:Y:S01]  /*7f10*/  FFMA R13, R31.reuse, R14, R12 ;  /* 0x0000000e1f0d7223 */ /* 0x040fe2000000000c */
[----:B------:R-:W-:Y:S02]  /*7f20*/  FFMA R59, R31, R26, R25 ;  /* 0x0000001a1f3b7223 */ /* 0x000fe40000000019 */
[----:B------:R-:W3:Y:S01]  /*7f30*/  LDS R24, [R51+0x784] ;  /* 0x0007840033187984 */ /* 0x000ee20000000800 */
[C---:B------:R-:W-:Y:S01]  /*7f40*/  FFMA R58, R52.reuse, R15, R13 ;  /* 0x0000000f343a7223 */ /* 0x040fe2000000000d */
[----:B------:R-:W-:-:S02]  /*7f50*/  FFMA R27, R52, R27, R59 ;  /* 0x0000001b341b7223 */ /* 0x000fc4000000003b */
[----:B------:R-:W4:Y:S04]  /*7f60*/  LDS.128 R12, [UR6+0x170] ;  /* 0x00017006ff0c7984 */ /* 0x000f280008000c00 */
[----:B------:R-:W5:Y:S01]  /*7f70*/  LDS.128 R28, [UR6+0x470] ;  /* 0x00047006ff1c7984 */ /* 0x000f620008000c00 */
[----:B------:R-:W-:-:S03]  /*7f80*/  UMOV UR6, 0x1 ;  /* 0x0000000100067882 */ /* 0x000fc60000000000 */
[----:B------:R-:W5:Y:S04]  /*7f90*/  LDS R25, [R51+0x7c4] ;  /* 0x0007c40033197984 */ /* 0x000f680000000800 */
[----:B------:R-:W5:Y:S01]  /*7fa0*/  LDS R26, [R51+0x7c8] ;  /* 0x0007c800331a7984 */ /* 0x000f620000000800 */
[----:B0-----:R-:W-:-:S04]  /*7fb0*/  FFMA R59, R53, R20, R58 ;  /* 0x00000014353b7223 */ /* 0x001fc8000000003a */
[----:B------:R-:W-:Y:S01]  /*7fc0*/  FFMA R20, R54, R21, R59 ;  /* 0x0000001536147223 */ /* 0x000fe2000000003b */
[----:B-1----:R-:W-:-:S04]  /*7fd0*/  FFMA R16, R53, R16, R27 ;  /* 0x0000001035107223 */ /* 0x002fc8000000001b */
[----:B------:R-:W-:Y:S01]  /*7fe0*/  FFMA R17, R54, R17, R16 ;  /* 0x0000001136117223 */ /* 0x000fe20000000010 */
[----:B--2---:R-:W-:-:S03]  /*7ff0*/  FFMA R21, R55, R22, R20 ;  /* 0x0000001637157223 */ /* 0x004fc60000000014 */
[----:B------:R-:W-:Y:S01]  /*8000*/  FFMA R18, R55, R18, R17 ;  /* 0x0000001237127223 */ /* 0x000fe20000000011 */
[----:B---3--:R-:W-:-:S03]  /*8010*/  FFMA R16, R24, R23, R21 ;  /* 0x0000001718107223 */ /* 0x008fc60000000015 */
[----:B------:R-:W-:Y:S01]  /*8020*/  FFMA R19, R24, R19, R18 ;  /* 0x0000001318137223 */ /* 0x000fe20000000012 */
[----:B----4-:R-:W-:-:S03]  /*8030*/  FFMA R17, R57, R12, R16 ;  /* 0x0000000c39117223 */ /* 0x010fc60000000010 */
[----:B-----5:R-:W-:Y:S01]  /*8040*/  FFMA R28, R57, R28, R19 ;  /* 0x0000001c391c7223 */ /* 0x020fe20000000013 */
[----:B------:R-:W-:-:S03]  /*8050*/  FFMA R12, R56, R13, R17 ;  /* 0x0000000d380c7223 */ /* 0x000fc60000000011 */
[----:B------:R-:W-:Y:S01]  /*8060*/  FFMA R29, R56, R29, R28 ;  /* 0x0000001d381d7223 */ /* 0x000fe2000000001c */
[----:B------:R-:W-:-:S03]  /*8070*/  FFMA R53, R25, R14, R12 ;  /* 0x0000000e19357223 */ /* 0x000fc6000000000c */
[----:B------:R-:W-:Y:S01]  /*8080*/  FFMA R30, R25, R30, R29 ;  /* 0x0000001e191e7223 */ /* 0x000fe2000000001d */
[----:B------:R-:W-:-:S03]  /*8090*/  FFMA R53, R26, R15, R53 ;  /* 0x0000000f1a357223 */ /* 0x000fc60000000035 */
[----:B------:R-:W-:Y:S01]  /*80a0*/  FFMA R55, R26, R31, R30 ;  /* 0x0000001f1a377223 */ /* 0x000fe2000000001e */
[----:B------:R-:W-:Y:S06]  /*80b0*/  BRA.U UP2, `(.L_x_4) ;  /* 0xffffffe902a07547 */ /* 0x000fec000b83ffff */
[----:B------:R-:W-:-:S06]  /*80c0*/  UIADD3 UR5, UPT, UPT, UR5, 0x1, URZ ;  /* 0x0000000105057890 */ /* 0x000fcc000fffe0ff */
[----:B------:R-:W-:-:S04]  /*80d0*/  MOV R12, UR5 ;  /* 0x00000005000c7c02 */ /* 0x000fc80008000f00 */
[----:B------:R-:W-:-:S13]  /*80e0*/  ISETP.NE.AND P0, PT, R12, 0x3, PT ;  /* 0x000000030c00780c */ /* 0x000fda0003f05270 */
[----:B------:R-:W-:Y:S05]  /*80f0*/  @P0 BRA `(.L_x_5) ;  /* 0xffffffa000380947 */ /* 0x000fea000383ffff */
[----:B------:R-:W-:Y:S01]  /*8100*/  UPLOP3.LUT UP0, UPT, UPT, UPT, UPT, 0x40, 0x4 ;  /* 0x000000000004789c */ /* 0x000fe20003f0e870 */
[----:B------:R-:W-:Y:S01]  /*8110*/  UMOV UR4, 0x1 ;  /* 0x0000000100047882 */ /* 0x000fe20000000000 */
[----:B------:R-:W-:Y:S09]  /*8120*/  BRA.U UP1, `(.L_x_6) ;  /* 0xffffff9501947547 */ /* 0x000ff2000b83ffff */
[----:B------:R-:W0:Y:S01]  /*8130*/  S2R R3, SR_CTAID.Z ;  /* 0x0000000000037919 */ /* 0x000e220000002700 */
[----:B------:R-:W1:Y:S01]  /*8140*/  LDC.64 R4, c[0x0][0x390] ;  /* 0x0000e400ff047b82 */ /* 0x000e620000000a00 */
[----:B------:R-:W-:-:S05]  /*8150*/  MOV R7, UR12 ;  /* 0x0000000c00077c02 */ /* 0x000fca0008000f00 */
[----:B------:R-:W-:-:S04]  /*8160*/  IMAD R2, R7, 0xe, R2 ;  /* 0x0000000e07027824 */ /* 0x000fc800078e0202 */
[----:B0-----:R-:W-:-:S04]  /*8170*/  IMAD R3, R3, 0x188, R2 ;  /* 0x0000018803037824 */ /* 0x001fc800078e0202 */
[----:B-1----:R-:W-:-:S05]  /*8180*/  IMAD.WIDE.U32 R2, R3, 0x4, R4 ;  /* 0x0000000403027825 */ /* 0x002fca00078e0004 */
[----:B------:R-:W-:Y:S04]  /*8190*/  STG.E desc[UR10][R2.64], R53 ;  /* 0x0000003502007986 */ /* 0x000fe8000c10190a */
[----:B------:R-:W-:Y:S01]  /*81a0*/  STG.E desc[UR10][R2.64+0x310], R55 ;  /* 0x0003103702007986 */ /* 0x000fe2000c10190a */
[----:B------:R-:W-:Y:S05]  /*81b0*/  EXIT ;  /* 0x000000000000794d */ /* 0x000fea0003800000 */
.L_x_7:
[----:B------:R-:W-:-:S00]  /*81c0*/  BRA `(.L_x_7) ;  /* 0xfffffffc00fc7947 */ /* 0x000fc0000383ffff */
[----:B------:R-:W-:-:S00]  /*81d0*/  NOP ;  /* 0x0000000000007918 */ /* 0x000fc00000000000 */
        /* <DEDUP_REMOVED lines=10> */
.L_x_8:


//--------------------- .nv.shared.default_function_kernel0 --------------------------
	.section	.nv.shared.default_function_kernel0,"aw",@nobits
	.sectionflags	@""
	.align	4
.nv.shared.default_function_kernel0:
	.zero		6656


//--------------------- .nv.shared.reserved.0     --------------------------
	.section	.nv.shared.reserved.0,"aw",@nobits
	.weak		__nv_reservedSMEM_offset_0_alias
	.size		__nv_reservedSMEM_offset_0_alias, 0, 64
	.other		__nv_reservedSMEM_offset_0_alias,@"STO_CUDA_RESERVED_SHARED STV_DEFAULT"
__nv_reservedSMEM_offset_0_alias:
	.zero		0
	.zero		64


//--------------------- .nv.constant0.default_function_kernel0 --------------------------
	.section	.nv.constant0.default_function_kernel0,"a",@progbits
	.sectionflags	@""
	.align	4
.nv.constant0.default_function_kernel0:
	.zero		920


//--------------------- SYMBOLS --------------------------

	.type		.nv.reservedSmem.offset0,@object
	.size		.nv.reservedSmem.offset0,0x4
	.type		.nv.reservedSmem.cap,@object
	.size		.nv.reservedSmem.cap,0x4
